//
// Generated by NVIDIA NVVM Compiler
//
// Compiler Build ID: CL-36424714
// Cuda compilation tools, release 13.0, V13.0.88
// Based on NVVM 20.0.0
//

.version 9.0
.target sm_100
.address_size 64

	// .globl	_Z8j3d125ptPdS_i

.visible .entry _Z8j3d125ptPdS_i(
	.param .u64 .ptr .align 1 _Z8j3d125ptPdS_i_param_0,
	.param .u64 .ptr .align 1 _Z8j3d125ptPdS_i_param_1,
	.param .u32 _Z8j3d125ptPdS_i_param_2
)
{
	.reg .pred 	%p<4>;
	.reg .b32 	%r<47>;
	.reg .b64 	%rd<44>;
	.reg .b64 	%fd<698>;

	ld.param.u32 	%r1, [_Z8j3d125ptPdS_i_param_2];
	mov.u32 	%r3, %ctaid.x;
	mov.u32 	%r4, %ntid.x;
	mov.u32 	%r5, %tid.x;
	mad.lo.s32 	%r6, %r3, %r4, %r5;
	add.s32 	%r7, %r6, 2;
	mov.u32 	%r8, %ctaid.y;
	mov.u32 	%r9, %ntid.y;
	mul.lo.s32 	%r10, %r8, %r9;
	shl.b32 	%r11, %r10, 2;
	or.b32  	%r12, %r11, 2;
	setp.eq.s32 	%p1, %r8, 0;
	selp.b32 	%r13, 2, %r12, %p1;
	mov.u32 	%r14, %tid.y;
	shl.b32 	%r15, %r14, 2;
	add.s32 	%r16, %r13, %r15;
	mov.u32 	%r17, %ctaid.z;
	mov.u32 	%r18, %ntid.z;
	mov.u32 	%r19, %tid.z;
	mad.lo.s32 	%r20, %r17, %r18, %r19;
	add.s32 	%r22, %r20, 2;
	add.s32 	%r23, %r1, -3;
	max.s32 	%r24, %r7, %r16;
	max.s32 	%r25, %r24, %r22;
	setp.gt.s32 	%p2, %r25, %r23;
	@%p2 bra 	$L__BB0_2;
	ld.param.u64 	%rd43, [_Z8j3d125ptPdS_i_param_1];
	ld.param.u64 	%rd42, [_Z8j3d125ptPdS_i_param_0];
	cvta.to.global.u64 	%rd3, %rd42;
	cvta.to.global.u64 	%rd4, %rd43;
	mov.u32 	%r26, %tid.z;
	mov.u32 	%r27, %ctaid.z;
	mov.u32 	%r28, %ntid.z;
	mad.lo.s32 	%r29, %r27, %r28, %r26;
	mul.wide.u32 	%rd5, %r29, 2130048;
	add.s64 	%rd6, %rd3, %rd5;
	mov.u32 	%r30, %tid.x;
	mov.u32 	%r31, %ctaid.x;
	mov.u32 	%r32, %ntid.x;
	mad.lo.s32 	%r33, %r31, %r32, %r30;
	add.s32 	%r34, %r29, 1;
	mul.wide.u32 	%rd7, %r34, 2130048;
	add.s64 	%rd8, %rd3, %rd7;
	add.s32 	%r35, %r33, 1;
	add.s64 	%rd9, %rd4, %rd5;
	mul.wide.u32 	%rd10, %r33, 8;
	add.s64 	%rd11, %rd9, %rd10;
	mov.u32 	%r36, %ctaid.y;
	setp.eq.s32 	%p3, %r36, 0;
	mov.u32 	%r37, %ntid.y;
	mul.lo.s32 	%r38, %r36, %r37;
	shl.b32 	%r39, %r38, 2;
	or.b32  	%r40, %r39, 2;
	selp.b32 	%r41, 2, %r40, %p3;
	mov.u32 	%r42, %tid.y;
	shl.b32 	%r43, %r42, 2;
	add.s32 	%r44, %r41, %r43;
	mul.wide.u32 	%rd12, %r44, 4128;
	add.s64 	%rd13, %rd11, %rd12;
	add.s32 	%r45, %r44, -2;
	mul.wide.u32 	%rd14, %r45, 4128;
	add.s64 	%rd15, %rd6, %rd14;
	mul.wide.s32 	%rd16, %r33, 8;
	add.s64 	%rd17, %rd15, %rd16;
	ld.global.nc.f64 	%fd1, [%rd17];
	add.s64 	%rd18, %rd10, 16;
	add.s64 	%rd19, %rd15, %rd18;
	ld.global.nc.f64 	%fd2, [%rd19+16];
	add.f64 	%fd3, %fd1, %fd2;
	add.s64 	%rd20, %rd6, %rd12;
	add.s64 	%rd21, %rd20, %rd16;
	ld.global.nc.f64 	%fd4, [%rd21+8256];
	add.f64 	%fd5, %fd3, %fd4;
	add.s64 	%rd22, %rd20, %rd18;
	ld.global.nc.f64 	%fd6, [%rd22+8272];
	add.f64 	%fd7, %fd5, %fd6;
	add.s32 	%r46, %r44, -1;
	mul.wide.u32 	%rd23, %r46, 4128;
	add.s64 	%rd24, %rd8, %rd23;
	mul.wide.u32 	%rd25, %r35, 8;
	add.s64 	%rd26, %rd24, %rd25;
	ld.global.nc.f64 	%fd8, [%rd26];
	add.f64 	%fd9, %fd7, %fd8;
	ld.global.nc.f64 	%fd10, [%rd26+16];
	add.f64 	%fd11, %fd9, %fd10;
	add.s64 	%rd27, %rd8, %rd12;
	add.s64 	%rd28, %rd27, %rd25;
	ld.global.nc.f64 	%fd12, [%rd28+4128];
	add.f64 	%fd13, %fd11, %fd12;
	ld.global.nc.f64 	%fd14, [%rd28+4144];
	add.f64 	%fd15, %fd13, %fd14;
	add.s64 	%rd29, %rd20, -4128;
	add.s64 	%rd30, %rd29, %rd10;
	ld.global.nc.f64 	%fd16, [%rd30+4260112];
	add.f64 	%fd17, %fd15, %fd16;
	add.s64 	%rd31, %rd20, %rd25;
	ld.global.nc.f64 	%fd18, [%rd31+4260096];
	add.f64 	%fd19, %fd17, %fd18;
	ld.global.nc.f64 	%fd20, [%rd31+4260112];
	add.f64 	%fd21, %fd19, %fd20;
	add.s64 	%rd32, %rd20, %rd10;
	ld.global.nc.f64 	%fd22, [%rd32+4264240];
	add.f64 	%fd23, %fd21, %fd22;
	add.s64 	%rd33, %rd29, %rd25;
	ld.global.nc.f64 	%fd24, [%rd33+6390144];
	add.f64 	%fd25, %fd23, %fd24;
	ld.global.nc.f64 	%fd26, [%rd33+6390160];
	add.f64 	%fd27, %fd25, %fd26;
	ld.global.nc.f64 	%fd28, [%rd31+6394272];
	add.f64 	%fd29, %fd27, %fd28;
	ld.global.nc.f64 	%fd30, [%rd31+6394288];
	add.f64 	%fd31, %fd29, %fd30;
	add.s64 	%rd34, %rd15, 4260096;
	add.s64 	%rd35, %rd34, %rd18;
	add.s64 	%rd36, %rd34, %rd16;
	ld.global.nc.f64 	%fd32, [%rd36+4260096];
	add.f64 	%fd33, %fd31, %fd32;
	ld.global.nc.f64 	%fd34, [%rd35+4260112];
	add.f64 	%fd35, %fd33, %fd34;
	ld.global.nc.f64 	%fd36, [%rd21+8528448];
	add.f64 	%fd37, %fd35, %fd36;
	ld.global.nc.f64 	%fd38, [%rd22+8528464];
	add.f64 	%fd39, %fd37, %fd38;
	ld.global.nc.f64 	%fd40, [%rd19+-8];
	ld.global.nc.f64 	%fd41, [%rd19+8];
	add.f64 	%fd42, %fd40, %fd41;
	ld.global.nc.f64 	%fd43, [%rd17+4128];
	add.f64 	%fd44, %fd42, %fd43;
	ld.global.nc.f64 	%fd45, [%rd19+4144];
	add.f64 	%fd46, %fd44, %fd45;
	ld.global.nc.f64 	%fd47, [%rd32+16];
	add.f64 	%fd48, %fd46, %fd47;
	ld.global.nc.f64 	%fd49, [%rd21+4128];
	add.f64 	%fd50, %fd48, %fd49;
	ld.global.nc.f64 	%fd51, [%rd22+4144];
	add.f64 	%fd52, %fd50, %fd51;
	ld.global.nc.f64 	%fd53, [%rd32+8264];
	add.f64 	%fd54, %fd52, %fd53;
	ld.global.nc.f64 	%fd55, [%rd32+8280];
	add.f64 	%fd56, %fd54, %fd55;
	add.s64 	%rd37, %rd24, -4128;
	add.s64 	%rd38, %rd37, %rd16;
	ld.global.nc.f64 	%fd57, [%rd38];
	add.f64 	%fd58, %fd56, %fd57;
	add.s64 	%rd39, %rd37, %rd18;
	ld.global.nc.f64 	%fd59, [%rd39+16];
	add.f64 	%fd60, %fd58, %fd59;
	add.s64 	%rd40, %rd27, %rd18;
	add.s64 	%rd41, %rd27, %rd16;
	ld.global.nc.f64 	%fd61, [%rd41+8256];
	add.f64 	%fd62, %fd60, %fd61;
	ld.global.nc.f64 	%fd63, [%rd40+8272];
	add.f64 	%fd64, %fd62, %fd63;
	ld.global.nc.f64 	%fd65, [%rd30+4255984];
	add.f64 	%fd66, %fd64, %fd65;
	ld.global.nc.f64 	%fd67, [%rd21+4260096];
	add.f64 	%fd68, %fd66, %fd67;
	ld.global.nc.f64 	%fd69, [%rd22+4260112];
	add.f64 	%fd70, %fd68, %fd69;
	ld.global.nc.f64 	%fd71, [%rd32+4268368];
	add.f64 	%fd72, %fd70, %fd71;
	ld.global.nc.f64 	%fd73, [%rd36+2130048];
	add.f64 	%fd74, %fd72, %fd73;
	ld.global.nc.f64 	%fd75, [%rd35+2130064];
	add.f64 	%fd76, %fd74, %fd75;
	ld.global.nc.f64 	%fd77, [%rd21+6398400];
	add.f64 	%fd78, %fd76, %fd77;
	ld.global.nc.f64 	%fd79, [%rd22+6398416];
	add.f64 	%fd80, %fd78, %fd79;
	ld.global.nc.f64 	%fd81, [%rd33+8516064];
	add.f64 	%fd82, %fd80, %fd81;
	ld.global.nc.f64 	%fd83, [%rd33+8516080];
	add.f64 	%fd84, %fd82, %fd83;
	ld.global.nc.f64 	%fd85, [%rd36+4264224];
	add.f64 	%fd86, %fd84, %fd85;
	ld.global.nc.f64 	%fd87, [%rd35+4264240];
	add.f64 	%fd88, %fd86, %fd87;
	ld.global.nc.f64 	%fd89, [%rd32+8520208];
	add.f64 	%fd90, %fd88, %fd89;
	ld.global.nc.f64 	%fd91, [%rd21+8524320];
	add.f64 	%fd92, %fd90, %fd91;
	ld.global.nc.f64 	%fd93, [%rd22+8524336];
	add.f64 	%fd94, %fd92, %fd93;
	ld.global.nc.f64 	%fd95, [%rd31+8528448];
	add.f64 	%fd96, %fd94, %fd95;
	ld.global.nc.f64 	%fd97, [%rd31+8528464];
	add.f64 	%fd98, %fd96, %fd97;
	mul.f64 	%fd99, %fd98, 0d3FF21CAC083126E9;
	fma.rn.f64 	%fd100, %fd39, 0d3FE8000000000000, %fd99;
	ld.global.nc.f64 	%fd101, [%rd19];
	ld.global.nc.f64 	%fd102, [%rd21];
	add.f64 	%fd103, %fd101, %fd102;
	ld.global.nc.f64 	%fd104, [%rd22+16];
	add.f64 	%fd105, %fd103, %fd104;
	ld.global.nc.f64 	%fd106, [%rd32+8272];
	add.f64 	%fd107, %fd105, %fd106;
	ld.global.nc.f64 	%fd108, [%rd26+8];
	add.f64 	%fd109, %fd107, %fd108;
	ld.global.nc.f64 	%fd110, [%rd28];
	add.f64 	%fd111, %fd109, %fd110;
	ld.global.nc.f64 	%fd112, [%rd28+16];
	add.f64 	%fd113, %fd111, %fd112;
	ld.global.nc.f64 	%fd114, [%rd28+4136];
	add.f64 	%fd115, %fd113, %fd114;
	ld.global.nc.f64 	%fd116, [%rd36];
	add.f64 	%fd117, %fd115, %fd116;
	ld.global.nc.f64 	%fd118, [%rd35+16];
	add.f64 	%fd119, %fd117, %fd118;
	ld.global.nc.f64 	%fd120, [%rd21+4268352];
	add.f64 	%fd121, %fd119, %fd120;
	ld.global.nc.f64 	%fd122, [%rd22+4268368];
	add.f64 	%fd123, %fd121, %fd122;
	ld.global.nc.f64 	%fd124, [%rd30+6390160];
	add.f64 	%fd125, %fd123, %fd124;
	ld.global.nc.f64 	%fd126, [%rd31+6390144];
	add.f64 	%fd127, %fd125, %fd126;
	ld.global.nc.f64 	%fd128, [%rd31+6390160];
	add.f64 	%fd129, %fd127, %fd128;
	ld.global.nc.f64 	%fd130, [%rd32+6394288];
	add.f64 	%fd131, %fd129, %fd130;
	ld.global.nc.f64 	%fd132, [%rd30+8516080];
	add.f64 	%fd133, %fd131, %fd132;
	ld.global.nc.f64 	%fd134, [%rd21+8520192];
	add.f64 	%fd135, %fd133, %fd134;
	ld.global.nc.f64 	%fd136, [%rd22+8520208];
	add.f64 	%fd137, %fd135, %fd136;
	ld.global.nc.f64 	%fd138, [%rd32+8528464];
	add.f64 	%fd139, %fd137, %fd138;
	fma.rn.f64 	%fd140, %fd139, 0d3FCBC6A7EF9DB22D, %fd100;
	ld.global.nc.f64 	%fd141, [%rd19+4128];
	ld.global.nc.f64 	%fd142, [%rd32+8];
	add.f64 	%fd143, %fd141, %fd142;
	ld.global.nc.f64 	%fd144, [%rd32+24];
	add.f64 	%fd145, %fd143, %fd144;
	ld.global.nc.f64 	%fd146, [%rd32+4144];
	add.f64 	%fd147, %fd145, %fd146;
	ld.global.nc.f64 	%fd148, [%rd26+-4120];
	add.f64 	%fd149, %fd147, %fd148;
	ld.global.nc.f64 	%fd150, [%rd41];
	add.f64 	%fd151, %fd149, %fd150;
	ld.global.nc.f64 	%fd152, [%rd40+16];
	add.f64 	%fd153, %fd151, %fd152;
	ld.global.nc.f64 	%fd154, [%rd28+8264];
	add.f64 	%fd155, %fd153, %fd154;
	ld.global.nc.f64 	%fd156, [%rd33+4255968];
	add.f64 	%fd157, %fd155, %fd156;
	ld.global.nc.f64 	%fd158, [%rd33+4255984];
	add.f64 	%fd159, %fd157, %fd158;
	ld.global.nc.f64 	%fd160, [%rd36+4128];
	add.f64 	%fd161, %fd159, %fd160;
	ld.global.nc.f64 	%fd162, [%rd35+4144];
	add.f64 	%fd163, %fd161, %fd162;
	ld.global.nc.f64 	%fd164, [%rd32+4260112];
	add.f64 	%fd165, %fd163, %fd164;
	ld.global.nc.f64 	%fd166, [%rd21+4264224];
	add.f64 	%fd167, %fd165, %fd166;
	ld.global.nc.f64 	%fd168, [%rd22+4264240];
	add.f64 	%fd169, %fd167, %fd168;
	ld.global.nc.f64 	%fd170, [%rd31+4268352];
	add.f64 	%fd171, %fd169, %fd170;
	ld.global.nc.f64 	%fd172, [%rd31+4268368];
	add.f64 	%fd173, %fd171, %fd172;
	ld.global.nc.f64 	%fd174, [%rd30+6386032];
	add.f64 	%fd175, %fd173, %fd174;
	ld.global.nc.f64 	%fd176, [%rd21+6390144];
	add.f64 	%fd177, %fd175, %fd176;
	ld.global.nc.f64 	%fd178, [%rd22+6390160];
	add.f64 	%fd179, %fd177, %fd178;
	ld.global.nc.f64 	%fd180, [%rd32+6398416];
	add.f64 	%fd181, %fd179, %fd180;
	ld.global.nc.f64 	%fd182, [%rd30+8520208];
	add.f64 	%fd183, %fd181, %fd182;
	ld.global.nc.f64 	%fd184, [%rd31+8520192];
	add.f64 	%fd185, %fd183, %fd184;
	ld.global.nc.f64 	%fd186, [%rd31+8520208];
	add.f64 	%fd187, %fd185, %fd186;
	ld.global.nc.f64 	%fd188, [%rd32+8524336];
	add.f64 	%fd189, %fd187, %fd188;
	fma.rn.f64 	%fd190, %fd189, 0d40010A3D70A3D70A, %fd140;
	ld.global.nc.f64 	%fd191, [%rd19+4120];
	ld.global.nc.f64 	%fd192, [%rd19+4136];
	add.f64 	%fd193, %fd191, %fd192;
	ld.global.nc.f64 	%fd194, [%rd32+4136];
	add.f64 	%fd195, %fd193, %fd194;
	ld.global.nc.f64 	%fd196, [%rd32+4152];
	add.f64 	%fd197, %fd195, %fd196;
	ld.global.nc.f64 	%fd198, [%rd26+-4128];
	add.f64 	%fd199, %fd197, %fd198;
	ld.global.nc.f64 	%fd200, [%rd26+-4112];
	add.f64 	%fd201, %fd199, %fd200;
	ld.global.nc.f64 	%fd202, [%rd38+4128];
	add.f64 	%fd203, %fd201, %fd202;
	ld.global.nc.f64 	%fd204, [%rd39+4144];
	add.f64 	%fd205, %fd203, %fd204;
	ld.global.nc.f64 	%fd206, [%rd28+8];
	add.f64 	%fd207, %fd205, %fd206;
	ld.global.nc.f64 	%fd208, [%rd41+4128];
	add.f64 	%fd209, %fd207, %fd208;
	ld.global.nc.f64 	%fd210, [%rd40+4144];
	add.f64 	%fd211, %fd209, %fd210;
	ld.global.nc.f64 	%fd212, [%rd28+8256];
	add.f64 	%fd213, %fd211, %fd212;
	ld.global.nc.f64 	%fd214, [%rd28+8272];
	add.f64 	%fd215, %fd213, %fd214;
	ld.global.nc.f64 	%fd216, [%rd33+4260096];
	add.f64 	%fd217, %fd215, %fd216;
	ld.global.nc.f64 	%fd218, [%rd33+4260112];
	add.f64 	%fd219, %fd217, %fd218;
	ld.global.nc.f64 	%fd220, [%rd31+4264224];
	add.f64 	%fd221, %fd219, %fd220;
	ld.global.nc.f64 	%fd222, [%rd31+4264240];
	add.f64 	%fd223, %fd221, %fd222;
	ld.global.nc.f64 	%fd224, [%rd33+6386016];
	add.f64 	%fd225, %fd223, %fd224;
	ld.global.nc.f64 	%fd226, [%rd33+6386032];
	add.f64 	%fd227, %fd225, %fd226;
	ld.global.nc.f64 	%fd228, [%rd36+2134176];
	add.f64 	%fd229, %fd227, %fd228;
	ld.global.nc.f64 	%fd230, [%rd35+2134192];
	add.f64 	%fd231, %fd229, %fd230;
	ld.global.nc.f64 	%fd232, [%rd32+6390160];
	add.f64 	%fd233, %fd231, %fd232;
	ld.global.nc.f64 	%fd234, [%rd21+6394272];
	add.f64 	%fd235, %fd233, %fd234;
	ld.global.nc.f64 	%fd236, [%rd22+6394288];
	add.f64 	%fd237, %fd235, %fd236;
	ld.global.nc.f64 	%fd238, [%rd31+6398400];
	add.f64 	%fd239, %fd237, %fd238;
	ld.global.nc.f64 	%fd240, [%rd31+6398416];
	add.f64 	%fd241, %fd239, %fd240;
	ld.global.nc.f64 	%fd242, [%rd33+8520192];
	add.f64 	%fd243, %fd241, %fd242;
	ld.global.nc.f64 	%fd244, [%rd33+8520208];
	add.f64 	%fd245, %fd243, %fd244;
	ld.global.nc.f64 	%fd246, [%rd31+8524320];
	add.f64 	%fd247, %fd245, %fd246;
	ld.global.nc.f64 	%fd248, [%rd31+8524336];
	add.f64 	%fd249, %fd247, %fd248;
	fma.rn.f64 	%fd250, %fd249, 0d3FD52F1A9FBE76C9, %fd190;
	st.global.f64 	[%rd13+4260112], %fd250;
	add.f64 	%fd251, %fd43, %fd45;
	ld.global.nc.f64 	%fd252, [%rd21+12384];
	add.f64 	%fd253, %fd251, %fd252;
	ld.global.nc.f64 	%fd254, [%rd22+12400];
	add.f64 	%fd255, %fd253, %fd254;
	add.f64 	%fd256, %fd255, %fd110;
	add.f64 	%fd257, %fd256, %fd112;
	add.f64 	%fd258, %fd257, %fd212;
	add.f64 	%fd259, %fd258, %fd214;
	add.f64 	%fd260, %fd259, %fd164;
	add.f64 	%fd261, %fd260, %fd220;
	add.f64 	%fd262, %fd261, %fd222;
	add.f64 	%fd263, %fd262, %fd71;
	add.f64 	%fd264, %fd263, %fd126;
	add.f64 	%fd265, %fd264, %fd128;
	add.f64 	%fd266, %fd265, %fd238;
	add.f64 	%fd267, %fd266, %fd240;
	add.f64 	%fd268, %fd267, %fd85;
	add.f64 	%fd269, %fd268, %fd87;
	ld.global.nc.f64 	%fd270, [%rd21+8532576];
	add.f64 	%fd271, %fd269, %fd270;
	ld.global.nc.f64 	%fd272, [%rd22+8532592];
	add.f64 	%fd273, %fd271, %fd272;
	add.f64 	%fd274, %fd193, %fd102;
	add.f64 	%fd275, %fd274, %fd104;
	add.f64 	%fd276, %fd275, %fd146;
	add.f64 	%fd277, %fd276, %fd4;
	add.f64 	%fd278, %fd277, %fd6;
	ld.global.nc.f64 	%fd279, [%rd32+12392];
	add.f64 	%fd280, %fd278, %fd279;
	ld.global.nc.f64 	%fd281, [%rd32+12408];
	add.f64 	%fd282, %fd280, %fd281;
	add.f64 	%fd283, %fd282, %fd202;
	add.f64 	%fd284, %fd283, %fd204;
	ld.global.nc.f64 	%fd285, [%rd41+12384];
	add.f64 	%fd286, %fd284, %fd285;
	ld.global.nc.f64 	%fd287, [%rd40+12400];
	add.f64 	%fd288, %fd286, %fd287;
	add.f64 	%fd289, %fd288, %fd16;
	add.f64 	%fd290, %fd289, %fd166;
	add.f64 	%fd291, %fd290, %fd168;
	ld.global.nc.f64 	%fd292, [%rd32+4272496];
	add.f64 	%fd293, %fd291, %fd292;
	add.f64 	%fd294, %fd293, %fd228;
	add.f64 	%fd295, %fd294, %fd230;
	ld.global.nc.f64 	%fd296, [%rd21+6402528];
	add.f64 	%fd297, %fd295, %fd296;
	ld.global.nc.f64 	%fd298, [%rd22+6402544];
	add.f64 	%fd299, %fd297, %fd298;
	add.f64 	%fd300, %fd299, %fd242;
	add.f64 	%fd301, %fd300, %fd244;
	add.f64 	%fd302, %fd301, %fd134;
	add.f64 	%fd303, %fd302, %fd136;
	add.f64 	%fd304, %fd303, %fd188;
	add.f64 	%fd305, %fd304, %fd36;
	add.f64 	%fd306, %fd305, %fd38;
	ld.global.nc.f64 	%fd307, [%rd31+8532576];
	add.f64 	%fd308, %fd306, %fd307;
	ld.global.nc.f64 	%fd309, [%rd31+8532592];
	add.f64 	%fd310, %fd308, %fd309;
	mul.f64 	%fd311, %fd310, 0d3FF21CAC083126E9;
	fma.rn.f64 	%fd312, %fd273, 0d3FE8000000000000, %fd311;
	add.f64 	%fd313, %fd141, %fd49;
	add.f64 	%fd314, %fd313, %fd51;
	ld.global.nc.f64 	%fd315, [%rd32+12400];
	add.f64 	%fd316, %fd314, %fd315;
	add.f64 	%fd317, %fd316, %fd206;
	add.f64 	%fd318, %fd317, %fd12;
	add.f64 	%fd319, %fd318, %fd14;
	add.f64 	%fd320, %fd319, %fd154;
	add.f64 	%fd321, %fd320, %fd160;
	add.f64 	%fd322, %fd321, %fd162;
	ld.global.nc.f64 	%fd323, [%rd21+4272480];
	add.f64 	%fd324, %fd322, %fd323;
	ld.global.nc.f64 	%fd325, [%rd22+4272496];
	add.f64 	%fd326, %fd324, %fd325;
	add.f64 	%fd327, %fd326, %fd232;
	add.f64 	%fd328, %fd327, %fd28;
	add.f64 	%fd329, %fd328, %fd30;
	add.f64 	%fd330, %fd329, %fd180;
	add.f64 	%fd331, %fd330, %fd182;
	add.f64 	%fd332, %fd331, %fd91;
	add.f64 	%fd333, %fd332, %fd93;
	ld.global.nc.f64 	%fd334, [%rd32+8532592];
	add.f64 	%fd335, %fd333, %fd334;
	fma.rn.f64 	%fd336, %fd335, 0d3FCBC6A7EF9DB22D, %fd312;
	add.f64 	%fd337, %fd47, %fd194;
	add.f64 	%fd338, %fd337, %fd196;
	add.f64 	%fd339, %fd338, %fd106;
	add.f64 	%fd340, %fd339, %fd108;
	add.f64 	%fd341, %fd340, %fd208;
	add.f64 	%fd342, %fd341, %fd210;
	ld.global.nc.f64 	%fd343, [%rd28+12392];
	add.f64 	%fd344, %fd342, %fd343;
	add.f64 	%fd345, %fd344, %fd216;
	add.f64 	%fd346, %fd345, %fd218;
	add.f64 	%fd347, %fd346, %fd67;
	add.f64 	%fd348, %fd347, %fd69;
	add.f64 	%fd349, %fd348, %fd22;
	add.f64 	%fd350, %fd349, %fd120;
	add.f64 	%fd351, %fd350, %fd122;
	ld.global.nc.f64 	%fd352, [%rd31+4272480];
	add.f64 	%fd353, %fd351, %fd352;
	ld.global.nc.f64 	%fd354, [%rd31+4272496];
	add.f64 	%fd355, %fd353, %fd354;
	add.f64 	%fd356, %fd355, %fd124;
	add.f64 	%fd357, %fd356, %fd234;
	add.f64 	%fd358, %fd357, %fd236;
	ld.global.nc.f64 	%fd359, [%rd32+6402544];
	add.f64 	%fd360, %fd358, %fd359;
	add.f64 	%fd361, %fd360, %fd89;
	add.f64 	%fd362, %fd361, %fd246;
	add.f64 	%fd363, %fd362, %fd248;
	add.f64 	%fd364, %fd363, %fd138;
	fma.rn.f64 	%fd365, %fd364, 0d40010A3D70A3D70A, %fd336;
	add.f64 	%fd366, %fd142, %fd144;
	add.f64 	%fd367, %fd366, %fd53;
	add.f64 	%fd368, %fd367, %fd55;
	add.f64 	%fd369, %fd368, %fd8;
	add.f64 	%fd370, %fd369, %fd10;
	add.f64 	%fd371, %fd370, %fd150;
	add.f64 	%fd372, %fd371, %fd152;
	add.f64 	%fd373, %fd372, %fd114;
	add.f64 	%fd374, %fd373, %fd61;
	add.f64 	%fd375, %fd374, %fd63;
	ld.global.nc.f64 	%fd376, [%rd28+12384];
	add.f64 	%fd377, %fd375, %fd376;
	ld.global.nc.f64 	%fd378, [%rd28+12400];
	add.f64 	%fd379, %fd377, %fd378;
	add.f64 	%fd380, %fd379, %fd18;
	add.f64 	%fd381, %fd380, %fd20;
	add.f64 	%fd382, %fd381, %fd170;
	add.f64 	%fd383, %fd382, %fd172;
	add.f64 	%fd384, %fd383, %fd24;
	add.f64 	%fd385, %fd384, %fd26;
	add.f64 	%fd386, %fd385, %fd176;
	add.f64 	%fd387, %fd386, %fd178;
	add.f64 	%fd388, %fd387, %fd130;
	add.f64 	%fd389, %fd388, %fd77;
	add.f64 	%fd390, %fd389, %fd79;
	ld.global.nc.f64 	%fd391, [%rd31+6402528];
	add.f64 	%fd392, %fd390, %fd391;
	ld.global.nc.f64 	%fd393, [%rd31+6402544];
	add.f64 	%fd394, %fd392, %fd393;
	add.f64 	%fd395, %fd394, %fd184;
	add.f64 	%fd396, %fd395, %fd186;
	add.f64 	%fd397, %fd396, %fd95;
	add.f64 	%fd398, %fd397, %fd97;
	fma.rn.f64 	%fd399, %fd398, 0d3FD52F1A9FBE76C9, %fd365;
	st.global.f64 	[%rd13+4264240], %fd399;
	add.f64 	%fd400, %fd102, %fd104;
	ld.global.nc.f64 	%fd401, [%rd21+16512];
	add.f64 	%fd402, %fd400, %fd401;
	ld.global.nc.f64 	%fd403, [%rd22+16528];
	add.f64 	%fd404, %fd402, %fd403;
	add.f64 	%fd405, %fd404, %fd12;
	add.f64 	%fd406, %fd405, %fd14;
	add.f64 	%fd407, %fd406, %fd376;
	add.f64 	%fd408, %fd407, %fd378;
	add.f64 	%fd409, %fd408, %fd22;
	add.f64 	%fd410, %fd409, %fd170;
	add.f64 	%fd411, %fd410, %fd172;
	add.f64 	%fd412, %fd411, %fd292;
	add.f64 	%fd413, %fd412, %fd28;
	add.f64 	%fd414, %fd413, %fd30;
	add.f64 	%fd415, %fd414, %fd391;
	add.f64 	%fd416, %fd415, %fd393;
	add.f64 	%fd417, %fd416, %fd134;
	add.f64 	%fd418, %fd417, %fd136;
	ld.global.nc.f64 	%fd419, [%rd21+8536704];
	add.f64 	%fd420, %fd418, %fd419;
	ld.global.nc.f64 	%fd421, [%rd22+8536720];
	add.f64 	%fd422, %fd420, %fd421;
	add.f64 	%fd423, %fd366, %fd49;
	add.f64 	%fd424, %fd423, %fd51;
	add.f64 	%fd425, %fd424, %fd106;
	add.f64 	%fd426, %fd425, %fd252;
	add.f64 	%fd427, %fd426, %fd254;
	ld.global.nc.f64 	%fd428, [%rd32+16520];
	add.f64 	%fd429, %fd427, %fd428;
	ld.global.nc.f64 	%fd430, [%rd32+16536];
	add.f64 	%fd431, %fd429, %fd430;
	add.f64 	%fd432, %fd431, %fd150;
	add.f64 	%fd433, %fd432, %fd152;
	ld.global.nc.f64 	%fd434, [%rd41+16512];
	add.f64 	%fd435, %fd433, %fd434;
	ld.global.nc.f64 	%fd436, [%rd40+16528];
	add.f64 	%fd437, %fd435, %fd436;
	add.f64 	%fd438, %fd437, %fd164;
	add.f64 	%fd439, %fd438, %fd120;
	add.f64 	%fd440, %fd439, %fd122;
	ld.global.nc.f64 	%fd441, [%rd32+4276624];
	add.f64 	%fd442, %fd440, %fd441;
	add.f64 	%fd443, %fd442, %fd176;
	add.f64 	%fd444, %fd443, %fd178;
	ld.global.nc.f64 	%fd445, [%rd21+6406656];
	add.f64 	%fd446, %fd444, %fd445;
	ld.global.nc.f64 	%fd447, [%rd22+6406672];
	add.f64 	%fd448, %fd446, %fd447;
	add.f64 	%fd449, %fd448, %fd184;
	add.f64 	%fd450, %fd449, %fd186;
	add.f64 	%fd451, %fd450, %fd91;
	add.f64 	%fd452, %fd451, %fd93;
	add.f64 	%fd453, %fd452, %fd138;
	add.f64 	%fd454, %fd453, %fd270;
	add.f64 	%fd455, %fd454, %fd272;
	ld.global.nc.f64 	%fd456, [%rd31+8536704];
	add.f64 	%fd457, %fd455, %fd456;
	ld.global.nc.f64 	%fd458, [%rd31+8536720];
	add.f64 	%fd459, %fd457, %fd458;
	mul.f64 	%fd460, %fd459, 0d3FF21CAC083126E9;
	fma.rn.f64 	%fd461, %fd422, 0d3FE8000000000000, %fd460;
	add.f64 	%fd462, %fd47, %fd4;
	add.f64 	%fd463, %fd462, %fd6;
	ld.global.nc.f64 	%fd464, [%rd32+16528];
	add.f64 	%fd465, %fd463, %fd464;
	add.f64 	%fd466, %fd465, %fd114;
	add.f64 	%fd467, %fd466, %fd212;
	add.f64 	%fd468, %fd467, %fd214;
	add.f64 	%fd469, %fd468, %fd343;
	add.f64 	%fd470, %fd469, %fd67;
	add.f64 	%fd471, %fd470, %fd69;
	ld.global.nc.f64 	%fd472, [%rd21+4276608];
	add.f64 	%fd473, %fd471, %fd472;
	ld.global.nc.f64 	%fd474, [%rd22+4276624];
	add.f64 	%fd475, %fd473, %fd474;
	add.f64 	%fd476, %fd475, %fd130;
	add.f64 	%fd477, %fd476, %fd238;
	add.f64 	%fd478, %fd477, %fd240;
	add.f64 	%fd479, %fd478, %fd359;
	add.f64 	%fd480, %fd479, %fd89;
	add.f64 	%fd481, %fd480, %fd36;
	add.f64 	%fd482, %fd481, %fd38;
	ld.global.nc.f64 	%fd483, [%rd32+8536720];
	add.f64 	%fd484, %fd482, %fd483;
	fma.rn.f64 	%fd485, %fd484, 0d3FCBC6A7EF9DB22D, %fd461;
	add.f64 	%fd486, %fd146, %fd53;
	add.f64 	%fd487, %fd486, %fd55;
	add.f64 	%fd488, %fd487, %fd315;
	add.f64 	%fd489, %fd488, %fd206;
	add.f64 	%fd490, %fd489, %fd61;
	add.f64 	%fd491, %fd490, %fd63;
	ld.global.nc.f64 	%fd492, [%rd28+16520];
	add.f64 	%fd493, %fd491, %fd492;
	add.f64 	%fd494, %fd493, %fd18;
	add.f64 	%fd495, %fd494, %fd20;
	add.f64 	%fd496, %fd495, %fd166;
	add.f64 	%fd497, %fd496, %fd168;
	add.f64 	%fd498, %fd497, %fd71;
	add.f64 	%fd499, %fd498, %fd323;
	add.f64 	%fd500, %fd499, %fd325;
	ld.global.nc.f64 	%fd501, [%rd31+4276608];
	add.f64 	%fd502, %fd500, %fd501;
	ld.global.nc.f64 	%fd503, [%rd31+4276624];
	add.f64 	%fd504, %fd502, %fd503;
	add.f64 	%fd505, %fd504, %fd232;
	add.f64 	%fd506, %fd505, %fd77;
	add.f64 	%fd507, %fd506, %fd79;
	ld.global.nc.f64 	%fd508, [%rd32+6406672];
	add.f64 	%fd509, %fd507, %fd508;
	add.f64 	%fd510, %fd509, %fd188;
	add.f64 	%fd511, %fd510, %fd95;
	add.f64 	%fd512, %fd511, %fd97;
	add.f64 	%fd513, %fd512, %fd334;
	fma.rn.f64 	%fd514, %fd513, 0d40010A3D70A3D70A, %fd485;
	add.f64 	%fd515, %fd194, %fd196;
	add.f64 	%fd516, %fd515, %fd279;
	add.f64 	%fd517, %fd516, %fd281;
	add.f64 	%fd518, %fd517, %fd110;
	add.f64 	%fd519, %fd518, %fd112;
	add.f64 	%fd520, %fd519, %fd208;
	add.f64 	%fd521, %fd520, %fd210;
	add.f64 	%fd522, %fd521, %fd154;
	add.f64 	%fd523, %fd522, %fd285;
	add.f64 	%fd524, %fd523, %fd287;
	ld.global.nc.f64 	%fd525, [%rd28+16512];
	add.f64 	%fd526, %fd524, %fd525;
	ld.global.nc.f64 	%fd527, [%rd28+16528];
	add.f64 	%fd528, %fd526, %fd527;
	add.f64 	%fd529, %fd528, %fd220;
	add.f64 	%fd530, %fd529, %fd222;
	add.f64 	%fd531, %fd530, %fd352;
	add.f64 	%fd532, %fd531, %fd354;
	add.f64 	%fd533, %fd532, %fd126;
	add.f64 	%fd534, %fd533, %fd128;
	add.f64 	%fd535, %fd534, %fd234;
	add.f64 	%fd536, %fd535, %fd236;
	add.f64 	%fd537, %fd536, %fd180;
	add.f64 	%fd538, %fd537, %fd296;
	add.f64 	%fd539, %fd538, %fd298;
	ld.global.nc.f64 	%fd540, [%rd31+6406656];
	add.f64 	%fd541, %fd539, %fd540;
	ld.global.nc.f64 	%fd542, [%rd31+6406672];
	add.f64 	%fd543, %fd541, %fd542;
	add.f64 	%fd544, %fd543, %fd246;
	add.f64 	%fd545, %fd544, %fd248;
	add.f64 	%fd546, %fd545, %fd307;
	add.f64 	%fd547, %fd546, %fd309;
	fma.rn.f64 	%fd548, %fd547, 0d3FD52F1A9FBE76C9, %fd514;
	st.global.f64 	[%rd13+4268368], %fd548;
	add.f64 	%fd549, %fd49, %fd51;
	ld.global.nc.f64 	%fd550, [%rd21+20640];
	add.f64 	%fd551, %fd549, %fd550;
	ld.global.nc.f64 	%fd552, [%rd22+20656];
	add.f64 	%fd553, %fd551, %fd552;
	add.f64 	%fd554, %fd553, %fd212;
	add.f64 	%fd555, %fd554, %fd214;
	add.f64 	%fd556, %fd555, %fd525;
	add.f64 	%fd557, %fd556, %fd527;
	add.f64 	%fd558, %fd557, %fd71;
	add.f64 	%fd559, %fd558, %fd352;
	add.f64 	%fd560, %fd559, %fd354;
	add.f64 	%fd561, %fd560, %fd441;
	add.f64 	%fd562, %fd561, %fd238;
	add.f64 	%fd563, %fd562, %fd240;
	add.f64 	%fd564, %fd563, %fd540;
	add.f64 	%fd565, %fd564, %fd542;
	add.f64 	%fd566, %fd565, %fd91;
	add.f64 	%fd567, %fd566, %fd93;
	ld.global.nc.f64 	%fd568, [%rd21+8540832];
	add.f64 	%fd569, %fd567, %fd568;
	ld.global.nc.f64 	%fd570, [%rd22+8540848];
	add.f64 	%fd571, %fd569, %fd570;
	add.f64 	%fd572, %fd515, %fd4;
	add.f64 	%fd573, %fd572, %fd6;
	add.f64 	%fd574, %fd573, %fd315;
	add.f64 	%fd575, %fd574, %fd401;
	add.f64 	%fd576, %fd575, %fd403;
	ld.global.nc.f64 	%fd577, [%rd32+20648];
	add.f64 	%fd578, %fd576, %fd577;
	ld.global.nc.f64 	%fd579, [%rd32+20664];
	add.f64 	%fd580, %fd578, %fd579;
	add.f64 	%fd581, %fd580, %fd208;
	add.f64 	%fd582, %fd581, %fd210;
	ld.global.nc.f64 	%fd583, [%rd41+20640];
	add.f64 	%fd584, %fd582, %fd583;
	ld.global.nc.f64 	%fd585, [%rd40+20656];
	add.f64 	%fd586, %fd584, %fd585;
	add.f64 	%fd587, %fd586, %fd22;
	add.f64 	%fd588, %fd587, %fd323;
	add.f64 	%fd589, %fd588, %fd325;
	ld.global.nc.f64 	%fd590, [%rd32+4280752];
	add.f64 	%fd591, %fd589, %fd590;
	add.f64 	%fd592, %fd591, %fd234;
	add.f64 	%fd593, %fd592, %fd236;
	ld.global.nc.f64 	%fd594, [%rd21+6410784];
	add.f64 	%fd595, %fd593, %fd594;
	ld.global.nc.f64 	%fd596, [%rd22+6410800];
	add.f64 	%fd597, %fd595, %fd596;
	add.f64 	%fd598, %fd597, %fd246;
	add.f64 	%fd599, %fd598, %fd248;
	add.f64 	%fd600, %fd599, %fd36;
	add.f64 	%fd601, %fd600, %fd38;
	add.f64 	%fd602, %fd601, %fd334;
	add.f64 	%fd603, %fd602, %fd419;
	add.f64 	%fd604, %fd603, %fd421;
	ld.global.nc.f64 	%fd605, [%rd31+8540832];
	add.f64 	%fd606, %fd604, %fd605;
	ld.global.nc.f64 	%fd607, [%rd31+8540848];
	add.f64 	%fd608, %fd606, %fd607;
	mul.f64 	%fd609, %fd608, 0d3FF21CAC083126E9;
	fma.rn.f64 	%fd610, %fd571, 0d3FE8000000000000, %fd609;
	add.f64 	%fd611, %fd146, %fd252;
	add.f64 	%fd612, %fd611, %fd254;
	ld.global.nc.f64 	%fd613, [%rd32+20656];
	add.f64 	%fd614, %fd612, %fd613;
	add.f64 	%fd615, %fd614, %fd154;
	add.f64 	%fd616, %fd615, %fd376;
	add.f64 	%fd617, %fd616, %fd378;
	add.f64 	%fd618, %fd617, %fd492;
	add.f64 	%fd619, %fd618, %fd166;
	add.f64 	%fd620, %fd619, %fd168;
	ld.global.nc.f64 	%fd621, [%rd21+4280736];
	add.f64 	%fd622, %fd620, %fd621;
	ld.global.nc.f64 	%fd623, [%rd22+4280752];
	add.f64 	%fd624, %fd622, %fd623;
	add.f64 	%fd625, %fd624, %fd180;
	add.f64 	%fd626, %fd625, %fd391;
	add.f64 	%fd627, %fd626, %fd393;
	add.f64 	%fd628, %fd627, %fd508;
	add.f64 	%fd629, %fd628, %fd188;
	add.f64 	%fd630, %fd629, %fd270;
	add.f64 	%fd631, %fd630, %fd272;
	ld.global.nc.f64 	%fd632, [%rd32+8540848];
	add.f64 	%fd633, %fd631, %fd632;
	fma.rn.f64 	%fd634, %fd633, 0d3FCBC6A7EF9DB22D, %fd610;
	add.f64 	%fd635, %fd106, %fd279;
	add.f64 	%fd636, %fd635, %fd281;
	add.f64 	%fd637, %fd636, %fd464;
	add.f64 	%fd638, %fd637, %fd114;
	add.f64 	%fd639, %fd638, %fd285;
	add.f64 	%fd640, %fd639, %fd287;
	ld.global.nc.f64 	%fd641, [%rd28+20648];
	add.f64 	%fd642, %fd640, %fd641;
	add.f64 	%fd643, %fd642, %fd220;
	add.f64 	%fd644, %fd643, %fd222;
	add.f64 	%fd645, %fd644, %fd120;
	add.f64 	%fd646, %fd645, %fd122;
	add.f64 	%fd647, %fd646, %fd292;
	add.f64 	%fd648, %fd647, %fd472;
	add.f64 	%fd649, %fd648, %fd474;
	ld.global.nc.f64 	%fd650, [%rd31+4280736];
	add.f64 	%fd651, %fd649, %fd650;
	ld.global.nc.f64 	%fd652, [%rd31+4280752];
	add.f64 	%fd653, %fd651, %fd652;
	add.f64 	%fd654, %fd653, %fd130;
	add.f64 	%fd655, %fd654, %fd296;
	add.f64 	%fd656, %fd655, %fd298;
	ld.global.nc.f64 	%fd657, [%rd32+6410800];
	add.f64 	%fd658, %fd656, %fd657;
	add.f64 	%fd659, %fd658, %fd138;
	add.f64 	%fd660, %fd659, %fd307;
	add.f64 	%fd661, %fd660, %fd309;
	add.f64 	%fd662, %fd661, %fd483;
	fma.rn.f64 	%fd663, %fd662, 0d40010A3D70A3D70A, %fd634;
	add.f64 	%fd664, %fd53, %fd55;
	add.f64 	%fd665, %fd664, %fd428;
	add.f64 	%fd666, %fd665, %fd430;
	add.f64 	%fd667, %fd666, %fd12;
	add.f64 	%fd668, %fd667, %fd14;
	add.f64 	%fd669, %fd668, %fd61;
	add.f64 	%fd670, %fd669, %fd63;
	add.f64 	%fd671, %fd670, %fd343;
	add.f64 	%fd672, %fd671, %fd434;
	add.f64 	%fd673, %fd672, %fd436;
	ld.global.nc.f64 	%fd674, [%rd28+20640];
	add.f64 	%fd675, %fd673, %fd674;
	ld.global.nc.f64 	%fd676, [%rd28+20656];
	add.f64 	%fd677, %fd675, %fd676;
	add.f64 	%fd678, %fd677, %fd170;
	add.f64 	%fd679, %fd678, %fd172;
	add.f64 	%fd680, %fd679, %fd501;
	add.f64 	%fd681, %fd680, %fd503;
	add.f64 	%fd682, %fd681, %fd28;
	add.f64 	%fd683, %fd682, %fd30;
	add.f64 	%fd684, %fd683, %fd77;
	add.f64 	%fd685, %fd684, %fd79;
	add.f64 	%fd686, %fd685, %fd359;
	add.f64 	%fd687, %fd686, %fd445;
	add.f64 	%fd688, %fd687, %fd447;
	ld.global.nc.f64 	%fd689, [%rd31+6410784];
	add.f64 	%fd690, %fd688, %fd689;
	ld.global.nc.f64 	%fd691, [%rd31+6410800];
	add.f64 	%fd692, %fd690, %fd691;
	add.f64 	%fd693, %fd692, %fd95;
	add.f64 	%fd694, %fd693, %fd97;
	add.f64 	%fd695, %fd694, %fd456;
	add.f64 	%fd696, %fd695, %fd458;
	fma.rn.f64 	%fd697, %fd696, 0d3FD52F1A9FBE76C9, %fd663;
	st.global.f64 	[%rd13+4272496], %fd697;
$L__BB0_2:
	ret;

}


// ===== COMPILED SASS (sm_100) =====

	.target	sm_100

	.elftype	@"ET_EXEC"


//--------------------- .note.nv.tkinfo           --------------------------
	.section	.note.nv.tkinfo,"",@"SHT_NOTE"
	.sectionflags	@"SHF_NOTE_NV_TKINFO"
	.tkinfo
        /*0018*/ 	.word	0x00000002
        /*0030*/ 	.string	""
        /*0030*/ 	.string	"ptxas"
        /*0030*/ 	.string	"Cuda compilation tools, release 13.0, V13.0.88"
        /*0030*/ 	.string	"Build cuda_13.0.r13.0/compiler.36424714_0"
        /*0030*/ 	.string	"-arch sm_100 -m 64 "



//--------------------- .note.nv.cuinfo           --------------------------
	.section	.note.nv.cuinfo,"",@"SHT_NOTE"
	.sectionflags	@"SHF_NOTE_NV_CUINFO"
        /*0018*/ 	.short	0x0002
        /*001a*/ 	.short	0x0064
        /*001c*/ 	.short	0x0082
	.zero		2


//--------------------- .nv.info                  --------------------------
	.section	.nv.info,"",@"SHT_CUDA_INFO"
	.align	4


	//----- nvinfo : EIATTR_REGCOUNT
	.align		4
        /*0000*/ 	.byte	0x04, 0x2f
        /*0002*/ 	.short	(.L_1 - .L_0)
	.align		4
.L_0:
        /*0004*/ 	.word	index@(_Z8j3d125ptPdS_i)
        /*0008*/ 	.word	0x000000a8


	//----- nvinfo : EIATTR_FRAME_SIZE
	.align		4
.L_1:
        /*000c*/ 	.byte	0x04, 0x11
        /*000e*/ 	.short	(.L_3 - .L_2)
	.align		4
.L_2:
        /*0010*/ 	.word	index@(_Z8j3d125ptPdS_i)
        /*0014*/ 	.word	0x00000000


	//----- nvinfo : EIATTR_MIN_STACK_SIZE
	.align		4
.L_3:
        /*0018*/ 	.byte	0x04, 0x12
        /*001a*/ 	.short	(.L_5 - .L_4)
	.align		4
.L_4:
        /*001c*/ 	.word	index@(_Z8j3d125ptPdS_i)
        /*0020*/ 	.word	0x00000000
.L_5:


//--------------------- .nv.compat                --------------------------
	.section	.nv.compat,"",@"SHT_CUDA_COMPAT_INFO"
	.align	4
        /*0000*/ 	.byte	0x02, 0x09, 0x00, 0x00, 0x02, 0x02, 0x01, 0x00, 0x02, 0x05, 0x05, 0x00, 0x03, 0x07, 0x01, 0x01
        /*0010*/ 	.byte	0x02, 0x03, 0x00, 0x00, 0x02, 0x06, 0x01, 0x00, 0x04, 0x0b, 0x08, 0x00, 0x01, 0x00, 0x00, 0x00
        /*0020*/ 	.byte	0x00, 0x00, 0x00, 0x00


//--------------------- .nv.info._Z8j3d125ptPdS_i --------------------------
	.section	.nv.info._Z8j3d125ptPdS_i,"",@"SHT_CUDA_INFO"
	.sectionflags	@""
	.align	4


	//----- nvinfo : EIATTR_CUDA_API_VERSION
	.align		4
        /*0000*/ 	.byte	0x04, 0x37
        /*0002*/ 	.short	(.L_7 - .L_6)
.L_6:
        /*0004*/ 	.word	0x00000082


	//----- nvinfo : EIATTR_KPARAM_INFO
	.align		4
.L_7:
        /*0008*/ 	.byte	0x04, 0x17
        /*000a*/ 	.short	(.L_9 - .L_8)
.L_8:
        /*000c*/ 	.word	0x00000000
        /*0010*/ 	.short	0x0002
        /*0012*/ 	.short	0x0010
        /*0014*/ 	.byte	0x00, 0xf0, 0x11, 0x00


	//----- nvinfo : EIATTR_KPARAM_INFO
	.align		4
.L_9:
        /*0018*/ 	.byte	0x04, 0x17
        /*001a*/ 	.short	(.L_11 - .L_10)
.L_10:
        /*001c*/ 	.word	0x00000000
        /*0020*/ 	.short	0x0001
        /*0022*/ 	.short	0x0008
        /*0024*/ 	.byte	0x00, 0xf5, 0x21, 0x00


	//----- nvinfo : EIATTR_KPARAM_INFO
	.align		4
.L_11:
        /*0028*/ 	.byte	0x04, 0x17
        /*002a*/ 	.short	(.L_13 - .L_12)
.L_12:
        /*002c*/ 	.word	0x00000000
        /*0030*/ 	.short	0x0000
        /*0032*/ 	.short	0x0000
        /*0034*/ 	.byte	0x00, 0xf5, 0x21, 0x00


	//----- nvinfo : EIATTR_SPARSE_MMA_MASK
	.align		4
.L_13:
        /*0038*/ 	.byte	0x03, 0x50
        /*003a*/ 	.short	0x0000


	//----- nvinfo : EIATTR_MAXREG_COUNT
	.align		4
        /*003c*/ 	.byte	0x03, 0x1b
        /*003e*/ 	.short	0x00ff


	//----- nvinfo : EIATTR_MERCURY_ISA_VERSION
	.align		4
        /*0040*/ 	.byte	0x03, 0x5f
        /*0042*/ 	.short	0x0101


	//----- nvinfo : EIATTR_VRC_CTA_INIT_COUNT
	.align		4
        /*0044*/ 	.byte	0x02, 0x4a
	.zero		1
	.zero		1


	//----- nvinfo : EIATTR_EXIT_INSTR_OFFSETS
	.align		4
        /*0048*/ 	.byte	0x04, 0x1c
        /*004a*/ 	.short	(.L_15 - .L_14)


	//   ....[0]....
.L_14:
        /*004c*/ 	.word	0x00000160


	//   ....[1]....
        /*0050*/ 	.word	0x00003120


	//----- nvinfo : EIATTR_CBANK_PARAM_SIZE
	.align		4
.L_15:
        /*0054*/ 	.byte	0x03, 0x19
        /*0056*/ 	.short	0x0014


	//----- nvinfo : EIATTR_PARAM_CBANK
	.align		4
        /*0058*/ 	.byte	0x04, 0x0a
        /*005a*/ 	.short	(.L_17 - .L_16)
	.align		4
.L_16:
        /*005c*/ 	.word	index@(.nv.constant0._Z8j3d125ptPdS_i)
        /*0060*/ 	.short	0x0380
        /*0062*/ 	.short	0x0014


	//----- nvinfo : EIATTR_SW_WAR
	.align		4
.L_17:
        /*0064*/ 	.byte	0x04, 0x36
        /*0066*/ 	.short	(.L_19 - .L_18)
.L_18:
        /*0068*/ 	.word	0x00000008
.L_19:


//--------------------- .nv.callgraph             --------------------------
	.section	.nv.callgraph,"",@"SHT_CUDA_CALLGRAPH"
	.align	4
	.sectionentsize	8
	.align		4
        /*0000*/ 	.word	0x00000000
	.align		4
        /*0004*/ 	.word	0xffffffff
	.align		4
        /*0008*/ 	.word	0x00000000
	.align		4
        /*000c*/ 	.word	0xfffffffe
	.align		4
        /*0010*/ 	.word	0x00000000
	.align		4
        /*0014*/ 	.word	0xfffffffd
	.align		4
        /*0018*/ 	.word	0x00000000
	.align		4
        /*001c*/ 	.word	0xfffffffc


//--------------------- .text._Z8j3d125ptPdS_i    --------------------------
	.section	.text._Z8j3d125ptPdS_i,"ax",@progbits
	.align	128
        .global         _Z8j3d125ptPdS_i
        .type           _Z8j3d125ptPdS_i,@function
        .size           _Z8j3d125ptPdS_i,(.L_x_1 - _Z8j3d125ptPdS_i)
        .other          _Z8j3d125ptPdS_i,@"STO_CUDA_ENTRY STV_DEFAULT"
_Z8j3d125ptPdS_i:
.text._Z8j3d125ptPdS_i:
[----:B------:R-:W-:Y:S08]  /*0000*/  LDC R1, c[0x0][0x37c] ;  /* 0x0000df00ff017b82 */ /* 0x000ff00000000800 */
[----:B------:R-:W0:Y:S01]  /*0010*/  S2UR UR7, SR_CTAID.Y ;  /* 0x00000000000779c3 */ /* 0x000e220000002600 */
[----:B------:R-:W1:Y:S01]  /*0020*/  S2R R5, SR_TID.X ;  /* 0x0000000000057919 */ /* 0x000e620000002100 */
[----:B------:R-:W2:Y:S01]  /*0030*/  LDCU UR5, c[0x0][0x390] ;  /* 0x00007200ff0577ac */ /* 0x000ea20008000800 */
[----:B------:R-:W3:Y:S05]  /*0040*/  S2R R4, SR_TID.Y ;  /* 0x0000000000047919 */ /* 0x000eea0000002200 */
[----:B------:R-:W1:Y:S01]  /*0050*/  LDC R0, c[0x0][0x360] ;  /* 0x0000d800ff007b82 */ /* 0x000e620000000800 */
[----:B------:R-:W4:Y:S01]  /*0060*/  LDCU UR4, c[0x0][0x364] ;  /* 0x00006c80ff0477ac */ /* 0x000f220008000800 */
[----:B------:R-:W5:Y:S06]  /*0070*/  S2R R143, SR_TID.Z ;  /* 0x00000000008f7919 */ /* 0x000f6c0000002300 */
[----:B------:R-:W1:Y:S08]  /*0080*/  S2UR UR6, SR_CTAID.X ;  /* 0x00000000000679c3 */ /* 0x000e700000002500 */
[----:B------:R-:W5:Y:S01]  /*0090*/  S2UR UR8, SR_CTAID.Z ;  /* 0x00000000000879c3 */ /* 0x000f620000002700 */
[----:B0-----:R-:W-:-:S02]  /*00a0*/  UISETP.NE.AND UP0, UPT, UR7, URZ, UPT ;  /* 0x000000ff0700728c */ /* 0x001fc4000bf05270 */
[----:B----4-:R-:W-:-:S04]  /*00b0*/  UIMAD UR4, UR7, UR4, URZ ;  /* 0x00000004070472a4 */ /* 0x010fc8000f8e02ff */
[----:B------:R-:W-:Y:S01]  /*00c0*/  ULEA UR4, UR4, 0x2, 0x2 ;  /* 0x0000000204047891 */ /* 0x000fe2000f8e10ff */
[----:B------:R-:W5:Y:S03]  /*00d0*/  LDC R2, c[0x0][0x368] ;  /* 0x0000da00ff027b82 */ /* 0x000f660000000800 */
[----:B------:R-:W-:Y:S01]  /*00e0*/  USEL UR4, UR4, 0x2, UP0 ;  /* 0x0000000204047887 */ /* 0x000fe20008000000 */
[----:B-1----:R-:W-:-:S05]  /*00f0*/  IMAD R0, R0, UR6, R5 ;  /* 0x0000000600007c24 */ /* 0x002fca000f8e0205 */
[----:B---3--:R-:W-:Y:S01]  /*0100*/  LEA R3, R4, UR4, 0x2 ;  /* 0x0000000404037c11 */ /* 0x008fe2000f8e10ff */
[----:B--2---:R-:W-:-:S03]  /*0110*/  UIADD3 UR4, UPT, UPT, UR5, -0x3, URZ ;  /* 0xfffffffd05047890 */ /* 0x004fc6000fffe0ff */
[----:B------:R-:W-:Y:S01]  /*0120*/  VIADDMNMX R3, R0, 0x2, R3, !PT ;  /* 0x0000000200037846 */ /* 0x000fe20007800103 */
[----:B-----5:R-:W-:-:S05]  /*0130*/  IMAD R2, R2, UR8, R143 ;  /* 0x0000000802027c24 */ /* 0x020fca000f8e028f */
[----:B------:R-:W-:-:S04]  /*0140*/  VIADDMNMX R2, R2, 0x2, R3, !PT ;  /* 0x0000000202027846 */ /* 0x000fc80007800103 */
[----:B------:R-:W-:-:S13]  /*0150*/  ISETP.GT.AND P0, PT, R2, UR4, PT ;  /* 0x0000000402007c0c */ /* 0x000fda000bf04270 */
[----:B------:R-:W-:Y:S05]  /*0160*/  @P0 EXIT ;  /* 0x000000000000094d */ /* 0x000fea0003800000 */
[----:B------:R-:W0:Y:S08]  /*0170*/  LDC R0, c[0x0][0x368] ;  /* 0x0000da00ff007b82 */ /* 0x000e300000000800 */
[----:B------:R-:W1:Y:S01]  /*0180*/  LDC R142, c[0x0][0x360] ;  /* 0x0000d800ff8e7b82 */ /* 0x000e620000000800 */
[----:B------:R-:W2:Y:S07]  /*0190*/  LDCU UR4, c[0x0][0x364] ;  /* 0x00006c80ff0477ac */ /* 0x000eae0008000800 */
[----:B------:R-:W3:Y:S01]  /*01a0*/  LDC.64 R2, c[0x0][0x380] ;  /* 0x0000e000ff027b82 */ /* 0x000ee20000000a00 */
[----:B0-----:R-:W-:Y:S01]  /*01b0*/  IMAD R143, R0, UR8, R143 ;  /* 0x00000008008f7c24 */ /* 0x001fe2000f8e028f */
[----:B--2---:R-:W-:-:S04]  /*01c0*/  UIMAD UR4, UR7, UR4, URZ ;  /* 0x00000004070472a4 */ /* 0x004fc8000f8e02ff */
[----:B------:R-:W-:Y:S01]  /*01d0*/  ULEA UR4, UR4, 0x2, 0x2 ;  /* 0x0000000204047891 */ /* 0x000fe2000f8e10ff */
[----:B-1----:R-:W-:-:S03]  /*01e0*/  IMAD R142, R142, UR6, R5 ;  /* 0x000000068e8e7c24 */ /* 0x002fc6000f8e0205 */
[----:B------:R-:W-:Y:S01]  /*01f0*/  USEL UR4, UR4, 0x2, UP0 ;  /* 0x0000000204047887 */ /* 0x000fe20008000000 */
[----:B---3--:R-:W-:-:S05]  /*0200*/  IMAD.WIDE.U32 R16, R143, 0x208080, R2 ;  /* 0x002080808f107825 */ /* 0x008fca00078e0002 */
[----:B------:R-:W-:-:S04]  /*0210*/  LEA R0, R4, UR4, 0x2 ;  /* 0x0000000404007c11 */ /* 0x000fc8000f8e10ff */
[----:B------:R-:W-:Y:S01]  /*0220*/  IADD3 R91, PT, PT, R0, -0x2, RZ ;  /* 0xfffffffe005b7810 */ /* 0x000fe20007ffe0ff */
[----:B------:R-:W0:Y:S01]  /*0230*/  LDCU.64 UR4, c[0x0][0x358] ;  /* 0x00006b00ff0477ac */ /* 0x000e220008000a00 */
[----:B------:R-:W-:-:S03]  /*0240*/  HFMA2 R10, -RZ, RZ, 0, 9.5367431640625e-07 ;  /* 0x00000010ff0a7431 */ /* 0x000fc600000001ff */
[----:B------:R-:W-:Y:S01]  /*0250*/  IMAD.WIDE.U32 R90, R91, 0x1020, R16 ;  /* 0x000010205b5a7825 */ /* 0x000fe200078e0010 */
[----:B------:R-:W-:-:S03]  /*0260*/  MOV R11, 0x0 ;  /* 0x00000000000b7802 */ /* 0x000fc60000000f00 */
[----:B------:R-:W-:-:S04]  /*0270*/  IMAD.WIDE.U32 R16, R0, 0x1020, R16 ;  /* 0x0000102000107825 */ /* 0x000fc800078e0010 */
[----:B------:R-:W-:-:S04]  /*0280*/  IMAD.WIDE.U32 R100, R142, 0x8, R90 ;  /* 0x000000088e647825 */ /* 0x000fc800078e005a */
[C---:B------:R-:W-:Y:S01]  /*0290*/  IMAD.WIDE.U32 R10, R142.reuse, 0x8, R10 ;  /* 0x000000088e0a7825 */ /* 0x040fe200078e000a */
[----:B0-----:R-:W2:Y:S04]  /*02a0*/  LDG.E.64.CONSTANT R84, desc[UR4][R100.64+0x1028] ;  /* 0x0010280464547981 */ /* 0x001ea8000c1e9b00 */
[----:B------:R-:W2:Y:S01]  /*02b0*/  LDG.E.64.CONSTANT R102, desc[UR4][R100.64+0x1038] ;  /* 0x0010380464667981 */ /* 0x000ea2000c1e9b00 */
[----:B------:R-:W-:Y:S01]  /*02c0*/  IMAD.WIDE R34, R142, 0x8, R16 ;  /* 0x000000088e227825 */ /* 0x000fe200078e0210 */
[----:B------:R-:W-:Y:S02]  /*02d0*/  IADD3 R52, P0, PT, R10, R16, RZ ;  /* 0x000000100a347210 */ /* 0x000fe40007f1e0ff */
[----:B------:R-:W3:Y:S01]  /*02e0*/  LDG.E.64.CONSTANT R36, desc[UR4][R100.64+0x8] ;  /* 0x0000080464247981 */ /* 0x000ee2000c1e9b00 */
[----:B------:R-:W-:-:S03]  /*02f0*/  IMAD.WIDE R90, R142, 0x8, R90 ;  /* 0x000000088e5a7825 */ /* 0x000fc600078e025a */
[----:B------:R-:W3:Y:S01]  /*0300*/  LDG.E.64.CONSTANT R46, desc[UR4][R100.64+0x18] ;  /* 0x00001804642e7981 */ /* 0x000ee2000c1e9b00 */
[----:B------:R-:W-:-:S03]  /*0310*/  IADD3.X R53, PT, PT, R11, R17, RZ, P0, !PT ;  /* 0x000000110b357210 */ /* 0x000fc600007fe4ff */
[----:B------:R-:W4:Y:S04]  /*0320*/  LDG.E.64.CONSTANT R54, desc[UR4][R34.64] ;  /* 0x0000000422367981 */ /* 0x000f28000c1e9b00 */
[----:B------:R-:W5:Y:S01]  /*0330*/  LDG.E.64.CONSTANT R76, desc[UR4][R90.64+0x1020] ;  /* 0x001020045a4c7981 */ /* 0x000f62000c1e9b00 */
[----:B------:R-:W-:-:S03]  /*0340*/  IMAD.WIDE.U32 R42, R142, 0x8, R16 ;  /* 0x000000088e2a7825 */ /* 0x000fc600078e0010 */
[----:B------:R-:W5:Y:S04]  /*0350*/  LDG.E.64.CONSTANT R20, desc[UR4][R52.64+0x10] ;  /* 0x0000100434147981 */ /* 0x000f68000c1e9b00 */
[----:B------:R-:W5:Y:S01]  /*0360*/  LDG.E.64.CONSTANT R80, desc[UR4][R100.64+0x1040] ;  /* 0x0010400464507981 */ /* 0x000f62000c1e9b00 */
[----:B------:R-:W-:-:S03]  /*0370*/  IADD3 R9, PT, PT, R143, 0x1, RZ ;  /* 0x000000018f097810 */ /* 0x000fc60007ffe0ff */
[----:B------:R-:W4:Y:S04]  /*0380*/  LDG.E.64.CONSTANT R22, desc[UR4][R42.64+0x10] ;  /* 0x000010042a167981 */ /* 0x000f28000c1e9b00 */
[----:B------:R-:W5:Y:S04]  /*0390*/  LDG.E.64.CONSTANT R112, desc[UR4][R42.64+0x1028] ;  /* 0x001028042a707981 */ /* 0x000f68000c1e9b00 */
[----:B------:R-:W5:Y:S04]  /*03a0*/  LDG.E.64.CONSTANT R108, desc[UR4][R42.64+0x1038] ;  /* 0x001038042a6c7981 */ /* 0x000f68000c1e9b00 */
[----:B------:R-:W5:Y:S04]  /*03b0*/  LDG.E.64.CONSTANT R6, desc[UR4][R42.64+0x8] ;  /* 0x000008042a067981 */ /* 0x000f68000c1e9b00 */
[----:B------:R-:W5:Y:S04]  /*03c0*/  LDG.E.64.CONSTANT R70, desc[UR4][R42.64+0x18] ;  /* 0x000018042a467981 */ /* 0x000f68000c1e9b00 */
[----:B------:R-:W5:Y:S01]  /*03d0*/  LDG.E.64.CONSTANT R38, desc[UR4][R42.64+0x1030] ;  /* 0x001030042a267981 */ /* 0x000f62000c1e9b00 */
[----:B------:R-:W-:-:S03]  /*03e0*/  IMAD.WIDE.U32 R2, R9, 0x208080, R2 ;  /* 0x0020808009027825 */ /* 0x000fc600078e0002 */
[----:B------:R-:W5:Y:S01]  /*03f0*/  LDG.E.64.CONSTANT R14, desc[UR4][R90.64] ;  /* 0x000000045a0e7981 */ /* 0x000f62000c1e9b00 */
[----:B------:R-:W-:-:S03]  /*0400*/  IADD3 R9, PT, PT, R0, -0x1, RZ ;  /* 0xffffffff00097810 */ /* 0x000fc60007ffe0ff */
[----:B------:R-:W5:Y:S04]  /*0410*/  LDG.E.64.CONSTANT R4, desc[UR4][R100.64+0x20] ;  /* 0x0000200464047981 */ /* 0x000f68000c1e9b00 */
[----:B------:R-:W5:Y:S04]  /*0420*/  LDG.E.64.CONSTANT R62, desc[UR4][R42.64+0x2048] ;  /* 0x002048042a3e7981 */ /* 0x000f68000c1e9b00 */
[----:B------:R-:W4:Y:S01]  /*0430*/  LDG.E.64.CONSTANT R82, desc[UR4][R34.64+0x2040] ;  /* 0x0020400422527981 */ /* 0x000f22000c1e9b00 */
[----:B------:R-:W-:Y:S01]  /*0440*/  IMAD.WIDE.U32 R8, R9, 0x1020, R2 ;  /* 0x0000102009087825 */ /* 0x000fe200078e0002 */
[----:B------:R-:W-:-:S02]  /*0450*/  IADD3 R89, PT, PT, R142, 0x1, RZ ;  /* 0x000000018e597810 */ /* 0x000fc40007ffe0ff */
[----:B------:R-:W5:Y:S04]  /*0460*/  LDG.E.64.CONSTANT R24, desc[UR4][R42.64+0x2058] ;  /* 0x002058042a187981 */ /* 0x000f68000c1e9b00 */
[----:B------:R-:W5:Y:S01]  /*0470*/  LDG.E.64.CONSTANT R98, desc[UR4][R52.64+0x2050] ;  /* 0x0020500434627981 */ /* 0x000f62000c1e9b00 */
[----:B------:R-:W-:-:S03]  /*0480*/  IMAD.WIDE.U32 R12, R89, 0x8, R8 ;  /* 0x00000008590c7825 */ /* 0x000fc600078e0008 */
[----:B------:R-:W5:Y:S04]  /*0490*/  LDG.E.64.CONSTANT R110, desc[UR4][R34.64+0x1020] ;  /* 0x00102004226e7981 */ /* 0x000f68000c1e9b00 */
[----:B------:R-:W5:Y:S04]  /*04a0*/  LDG.E.64.CONSTANT R94, desc[UR4][R100.64+0x1030] ;  /* 0x00103004645e7981 */ /* 0x000f68000c1e9b00 */
[----:B------:R-:W5:Y:S04]  /*04b0*/  LDG.E.64.CONSTANT R60, desc[UR4][R12.64] ;  /* 0x000000040c3c7981 */ /* 0x000f68000c1e9b00 */
[----:B------:R-:W5:Y:S04]  /*04c0*/  LDG.E.64.CONSTANT R96, desc[UR4][R12.64+-0x1020] ;  /* 0xffefe0040c607981 */ /* 0x000f68000c1e9b00 */
[----:B------:R-:W5:Y:S04]  /*04d0*/  LDG.E.64.CONSTANT R58, desc[UR4][R42.64+0x3068] ;  /* 0x003068042a3a7981 */ /* 0x000f68000c1e9b00 */
[----:B------:R-:W5:Y:S01]  /*04e0*/  LDG.E.64.CONSTANT R64, desc[UR4][R52.64+0x1030] ;  /* 0x0010300434407981 */ /* 0x000f62000c1e9b00 */
[----:B------:R-:W-:-:S03]  /*04f0*/  IMAD.WIDE R26, R142, 0x8, R8 ;  /* 0x000000088e1a7825 */ /* 0x000fc600078e0208 */
[----:B------:R-:W5:Y:S04]  /*0500*/  LDG.E.64.CONSTANT R124, desc[UR4][R12.64+0x10] ;  /* 0x000010040c7c7981 */ /* 0x000f68000c1e9b00 */
        /* <DEDUP_REMOVED lines=8> */
[----:B------:R-:W5:Y:S04]  /*0590*/  LDG.E.64.CONSTANT R72, desc[UR4][R34.64+0x3060] ;  /* 0x0030600422487981 */ /* 0x000f68000c1e9b00 */
[----:B------:R-:W5:Y:S04]  /*05a0*/  LDG.E.64.CONSTANT R106, desc[UR4][R56.64+-0x1000] ;  /* 0xfff00004386a7981 */ /* 0x000f68000c1e9b00 */
[----:B------:R-:W5:Y:S01]  /*05b0*/  LDG.E.64.CONSTANT R144, desc[UR4][R52.64+0x3070] ;  /* 0x0030700434907981 */ /* 0x000f62000c1e9b00 */
[----:B------:R-:W-:-:S03]  /*05c0*/  IMAD.WIDE.U32 R28, R0, 0x1020, R2 ;  /* 0x00001020001c7825 */ /* 0x000fc600078e0002 */
[----:B------:R-:W5:Y:S04]  /*05d0*/  LDG.E.64.CONSTANT R2, desc[UR4][R12.64+0x8] ;  /* 0x000008040c027981 */ /* 0x000f68000c1e9b00 */
[----:B------:R-:W5:Y:S01]  /*05e0*/  LDG.E.64.CONSTANT R48, desc[UR4][R42.64+0x4088] ;  /* 0x004088042a307981 */ /* 0x000f62000c1e9b00 */
[----:B------:R-:W-:-:S03]  /*05f0*/  IMAD.WIDE.U32 R78, R89, 0x8, R28 ;  /* 0x00000008594e7825 */ /* 0x000fc600078e001c */
[----:B------:R-:W5:Y:S01]  /*0600*/  LDG.E.64.CONSTANT R92, desc[UR4][R12.64+-0x1018] ;  /* 0xffefe8040c5c7981 */ /* 0x000f62000c1e9b00 */
[----:B------:R-:W-:-:S03]  /*0610*/  IMAD.WIDE R32, R142, 0x8, R28 ;  /* 0x000000088e207825 */ /* 0x000fc600078e021c */
[----:B------:R-:W5:Y:S04]  /*0620*/  LDG.E.64.CONSTANT R74, desc[UR4][R78.64] ;  /* 0x000000044e4a7981 */ /* 0x000f68000c1e9b00 */
[----:B------:R-:W5:Y:S01]  /*0630*/  LDG.E.64.CONSTANT R26, desc[UR4][R42.64+0x4098] ;  /* 0x004098042a1a7981 */ /* 0x000f62000c1e9b00 */
[----:B------:R-:W-:-:S03]  /*0640*/  IADD3 R44, P0, PT, R10, R28, RZ ;  /* 0x0000001c0a2c7210 */ /* 0x000fc60007f1e0ff */
[----:B------:R-:W5:Y:S01]  /*0650*/  LDG.E.64.CONSTANT R66, desc[UR4][R32.64] ;  /* 0x0000000420427981 */ /* 0x000f62000c1e9b00 */
[----:B------:R-:W-:-:S03]  /*0660*/  IADD3.X R45, PT, PT, R11, R29, RZ, P0, !PT ;  /* 0x0000001d0b2d7210 */ /* 0x000fc600007fe4ff */
[----:B------:R-:W5:Y:S04]  /*0670*/  LDG.E.64.CONSTANT R118, desc[UR4][R78.64+0x10] ;  /* 0x000010044e767981 */ /* 0x000f68000c1e9b00 */
        /* <DEDUP_REMOVED lines=11> */
[----:B------:R-:W5:Y:S04]  /*0730*/  LDG.E.64.CONSTANT R88, desc[UR4][R16.64+0x410100] ;  /* 0x4101000410587981 */ /* 0x000f68000c1e9b00 */
[----:B------:R-:W5:Y:S01]  /*0740*/  LDG.E.64.CONSTANT R134, desc[UR4][R16.64+0x40f0f0] ;  /* 0x40f0f00410867981 */ /* 0x000f62000c1e9b00 */
[----:B--2---:R-:W-:Y:S02]  /*0750*/  DADD R84, R84, R102 ;  /* 0x0000000054547229 */ /* 0x004fe40000000066 */
[----:B---3--:R-:W-:-:S02]  /*0760*/  DADD R36, R36, R46 ;  /* 0x0000000024247229 */ /* 0x008fc4000000002e */
[----:B----4-:R-:W-:Y:S01]  /*0770*/  DADD R130, R82, R22 ;  /* 0x0000000052827229 */ /* 0x010fe20000000016 */
[----:B------:R-:W-:-:S03]  /*0780*/  IADD3 R146, P0, PT, R90, 0x1000000, RZ ;  /* 0x010000005a927810 */ /* 0x000fc60007f1e0ff */
[----:B------:R-:W-:Y:S01]  /*0790*/  DADD R116, R54, R84 ;  /* 0x0000000036747229 */ /* 0x000fe20000000054 */
[----:B------:R-:W-:Y:S01]  /*07a0*/  UMOV UR10, 0x83126e9 ;  /* 0x083126e9000a7882 */ /* 0x000fe20000000000 */
[----:B-----5:R-:W-:Y:S01]  /*07b0*/  DADD R36, R36, R76 ;  /* 0x0000000024247229 */ /* 0x020fe2000000004c */
[----:B------:R-:W-:Y:S01]  /*07c0*/  UMOV UR11, 0x3ff21cac ;  /* 0x3ff21cac000b7882 */ /* 0x000fe20000000000 */
[----:B------:R-:W-:Y:S01]  /*07d0*/  UMOV UR12, 0xef9db22d ;  /* 0xef9db22d000c7882 */ /* 0x000fe20000000000 */
[----:B------:R-:W-:Y:S01]  /*07e0*/  UMOV UR13, 0x3fcbc6a7 ;  /* 0x3fcbc6a7000d7882 */ /* 0x000fe20000000000 */
[----:B------:R-:W2:Y:S02]  /*07f0*/  LDG.E.64.CONSTANT R162, desc[UR4][R16.64+0x61d220] ;  /* 0x61d2200410a27981 */ /* 0x000ea4000c1e9b00 */
[----:B------:R-:W-:Y:S02]  /*0800*/  DADD R120, R20, R116 ;  /* 0x0000000014787229 */ /* 0x000fe40000000074 */
[--C-:B------:R-:W-:Y:S01]  /*0810*/  DADD R76, R76, R80.reuse ;  /* 0x000000004c4c7229 */ /* 0x100fe20000000050 */
[----:B------:R-:W3:Y:S01]  /*0820*/  LDG.E.64.CONSTANT R164, desc[UR4][R16.64+0x61d230] ;  /* 0x61d2300410a47981 */ /* 0x000ee2000c1e9b00 */
[----:B------:R-:W-:-:S02]  /*0830*/  DADD R114, R36, R80 ;  /* 0x0000000024727229 */ /* 0x000fc40000000050 */
[--C-:B------:R-:W-:Y:S02]  /*0840*/  DADD R102, R22, R112.reuse ;  /* 0x0000000016667229 */ /* 0x100fe40000000070 */
[----:B------:R-:W-:Y:S02]  /*0850*/  DADD R46, R84, R112 ;  /* 0x00000000542e7229 */ /* 0x000fe40000000070 */
[----:B------:R-:W-:Y:S02]  /*0860*/  DADD R80, R112, R108 ;  /* 0x0000000070507229 */ /* 0x000fe4000000006c */
[----:B------:R-:W-:Y:S02]  /*0870*/  DADD R112, R6, R70 ;  /* 0x0000000006707229 */ /* 0x000fe40000000046 */
[----:B------:R-:W-:Y:S02]  /*0880*/  DADD R120, R38, R120 ;  /* 0x0000000026787229 */ /* 0x000fe40000000078 */
[----:B------:R-:W-:-:S02]  /*0890*/  DADD R36, R14, R4 ;  /* 0x000000000e247229 */ /* 0x000fc40000000004 */
[----:B------:R-:W-:Y:S01]  /*08a0*/  DADD R116, R114, R22 ;  /* 0x0000000072747229 */ /* 0x000fe20000000016 */
[----:B------:R-:W4:Y:S01]  /*08b0*/  LDG.E.64.CONSTANT R14, desc[UR4][R78.64+0x1020] ;  /* 0x001020044e0e7981 */ /* 0x000f22000c1e9b00 */
[----:B------:R-:W-:Y:S02]  /*08c0*/  DADD R122, R62, R112 ;  /* 0x000000003e7a7229 */ /* 0x000fe40000000070 */
[----:B------:R-:W-:Y:S01]  /*08d0*/  DADD R126, R82, R120 ;  /* 0x00000000527e7229 */ /* 0x000fe20000000078 */
[----:B------:R-:W5:Y:S01]  /*08e0*/  LDG.E.64.CONSTANT R4, desc[UR4][R78.64+0x1028] ;  /* 0x001028044e047981 */ /* 0x000f62000c1e9b00 */
[----:B------:R-:W-:Y:S02]  /*08f0*/  DADD R114, R36, R82 ;  /* 0x0000000024727229 */ /* 0x000fe40000000052 */
[----:B------:R-:W-:Y:S01]  /*0900*/  DADD R84, R108, R102 ;  /* 0x000000006c547229 */ /* 0x000fe20000000066 */
[----:B------:R-:W2:Y:S01]  /*0910*/  LDG.E.64.CONSTANT R22, desc[UR4][R78.64+0x1030] ;  /* 0x001030044e167981 */ /* 0x000ea2000c1e9b00 */
[----:B------:R-:W-:-:S02]  /*0920*/  DADD R108, R46, R108 ;  /* 0x000000002e6c7229 */ /* 0x000fc4000000006c */
[----:B------:R-:W-:Y:S01]  /*0930*/  DADD R128, R24, R122 ;  /* 0x0000000018807229 */ /* 0x000fe2000000007a */
[----:B------:R-:W3:Y:S01]  /*0940*/  LDG.E.64.CONSTANT R46, desc[UR4][R42.64+0x50b0] ;  /* 0x0050b0042a2e7981 */ /* 0x000ee2000c1e9b00 */
[----:B------:R-:W-:Y:S02]  /*0950*/  DADD R126, R98, R126 ;  /* 0x00000000627e7229 */ /* 0x000fe4000000007e */
[----:B------:R-:W-:Y:S01]  /*0960*/  DADD R116, R116, R110 ;  /* 0x0000000074747229 */ /* 0x000fe2000000006e */
[----:B------:R-:W2:Y:S01]  /*0970*/  LDG.E.64.CONSTANT R102, desc[UR4][R44.64+0x1030] ;  /* 0x001030042c667981 */ /* 0x000ea2000c1e9b00 */
[----:B------:R-:W-:Y:S02]  /*0980*/  DADD R114, R114, R98 ;  /* 0x0000000072727229 */ /* 0x000fe40000000062 */
[----:B------:R-:W-:Y:S01]  /*0990*/  DADD R132, R82, R80 ;  /* 0x0000000052847229 */ /* 0x000fe20000000050 */
[----:B------:R-:W2:Y:S01]  /*09a0*/  LDG.E.64.CONSTANT R36, desc[UR4][R32.64+0x2040] ;  /* 0x0020400420247981 */ /* 0x000ea2000c1e9b00 */
[----:B------:R-:W-:-:S02]  /*09b0*/  DADD R122, R94, R6 ;  /* 0x000000005e7a7229 */ /* 0x000fc40000000006 */
[----:B------:R-:W-:Y:S01]  /*09c0*/  DADD R128, R60, R128 ;  /* 0x000000003c807229 */ /* 0x000fe20000000080 */
[----:B------:R-:W2:Y:S01]  /*09d0*/  LDG.E.64.CONSTANT R6, desc[UR4][R44.64+0x2050] ;  /* 0x002050042c067981 */ /* 0x000ea2000c1e9b00 */
[----:B------:R-:W-:Y:S02]  /*09e0*/  DADD R96, R108, R96 ;  /* 0x000000006c607229 */ /* 0x000fe40000000060 */
[----:B------:R-:W-:Y:S01]  /*09f0*/  DADD R126, R126, R58 ;  /* 0x000000007e7e7229 */ /* 0x000fe2000000003a */
[----:B------:R-:W2:Y:S01]  /*0a00*/  LDG.E.64.CONSTANT R108, desc[UR4][R42.64+0x40f0f0] ;  /* 0x40f0f0042a6c7981 */ /* 0x000ea2000c1e9b00 */
[----:B------:R-:W-:Y:S02]  /*0a10*/  DADD R82, R116, R64 ;  /* 0x0000000074527229 */ /* 0x000fe40000000040 */
[C---:B------:R-:W-:Y:S02]  /*0a20*/  DADD R94, R110.reuse, R94 ;  /* 0x000000006e5e7229 */ /* 0x040fe4000000005e */
[----:B------:R-:W-:-:S02]  /*0a30*/  DADD R112, R110, R112 ;  /* 0x000000006e707229 */ /* 0x000fc40000000070 */
[----:B------:R-:W-:Y:S02]  /*0a40*/  DADD R114, R114, R60 ;  /* 0x0000000072727229 */ /* 0x000fe4000000003c */
[C---:B------:R-:W-:Y:S02]  /*0a50*/  DADD R116, R98.reuse, R130 ;  /* 0x0000000062747229 */ /* 0x040fe40000000082 */
[----:B------:R-:W-:Y:S02]  /*0a60*/  DADD R60, R98, R132 ;  /* 0x00000000623c7229 */ /* 0x000fe40000000084 */
[----:B------:R-:W-:Y:S02]  /*0a70*/  DADD R98, R122, R70 ;  /* 0x000000007a627229 */ /* 0x000fe40000000046 */
[----:B------:R-:W-:Y:S01]  /*0a80*/  DADD R70, R124, R128 ;  /* 0x000000007c467229 */ /* 0x000fe20000000080 */
[----:B------:R-:W2:Y:S01]  /*0a90*/  LDG.E.64.CONSTANT R122, desc[UR4][R78.64+0x3070] ;  /* 0x003070044e7a7981 */ /* 0x000ea2000c1e9b00 */
[----:B------:R-:W-:-:S02]  /*0aa0*/  DADD R96, R96, R50 ;  /* 0x0000000060607229 */ /* 0x000fc40000000032 */
[----:B------:R-:W-:Y:S02]  /*0ab0*/  DADD R126, R126, R30 ;  /* 0x000000007e7e7229 */ /* 0x000fe4000000001e */
[----:B------:R-:W-:Y:S02]  /*0ac0*/  DADD R120, R82, R62 ;  /* 0x0000000052787229 */ /* 0x000fe4000000003e */
[C---:B------:R-:W-:Y:S01]  /*0ad0*/  DADD R50, R64.reuse, R94 ;  /* 0x0000000040327229 */ /* 0x040fe2000000005e */
[----:B------:R-:W2:Y:S01]  /*0ae0*/  LDG.E.64.CONSTANT R82, desc[UR4][R78.64+0x3060] ;  /* 0x003060044e527981 */ /* 0x000ea2000c1e9b00 */
[----:B------:R-:W-:Y:S02]  /*0af0*/  DADD R128, R64, R112 ;  /* 0x0000000040807229 */ /* 0x000fe40000000070 */
[----:B------:R-:W-:Y:S01]  /*0b00*/  DADD R110, R110, R64 ;  /* 0x000000006e6e7229 */ /* 0x000fe20000000040 */
[----:B------:R-:W2:Y:S04]  /*0b10*/  LDG.E.64.CONSTANT R112, desc[UR4][R34.64+0x50a0] ;  /* 0x0050a00422707981 */ /* 0x000ea8000c1e9b00 */
[----:B------:R-:W2:Y:S01]  /*0b20*/  LDG.E.64.CONSTANT R64, desc[UR4][R42.64+0x4090] ;  /* 0x004090042a407981 */ /* 0x000ea2000c1e9b00 */
[----:B------:R-:W-:-:S02]  /*0b30*/  DADD R126, R68, R126 ;  /* 0x00000000447e7229 */ /* 0x000fc4000000007e */
[----:B------:R-:W-:Y:S02]  /*0b40*/  DADD R96, R96, R68 ;  /* 0x0000000060607229 */ /* 0x000fe40000000044 */
[----:B------:R-:W-:Y:S01]  /*0b50*/  DADD R120, R120, R24 ;  /* 0x0000000078787229 */ /* 0x000fe20000000018 */
[----:B------:R-:W2:Y:S01]  /*0b60*/  LDG.E.64.CONSTANT R68, desc[UR4][R16.64+0x410110] ;  /* 0x4101100410447981 */ /* 0x000ea2000c1e9b00 */
[----:B------:R-:W-:Y:S02]  /*0b70*/  DADD R94, R98, R38 ;  /* 0x00000000625e7229 */ /* 0x000fe40000000026 */
[----:B------:R-:W-:Y:S02]  /*0b80*/  DADD R98, R40, R54 ;  /* 0x0000000028627229 */ /* 0x000fe40000000036 */
[----:B------:R-:W-:Y:S02]  /*0b90*/  DADD R128, R18, R128 ;  /* 0x0000000012807229 */ /* 0x000fe40000000080 */
[----:B------:R-:W-:-:S02]  /*0ba0*/  DADD R40, R8, R126 ;  /* 0x0000000008287229 */ /* 0x000fc4000000007e */
[----:B------:R-:W-:Y:S02]  /*0bb0*/  DADD R120, R120, R86 ;  /* 0x0000000078787229 */ /* 0x000fe40000000056 */
[----:B------:R-:W-:Y:S01]  /*0bc0*/  DADD R8, R96, R8 ;  /* 0x0000000060087229 */ /* 0x000fe20000000008 */
[----:B------:R-:W2:Y:S01]  /*0bd0*/  LDG.E.64.CONSTANT R86, desc[UR4][R78.64+0x4088] ;  /* 0x004088044e567981 */ /* 0x000ea2000c1e9b00 */
[----:B------:R-:W-:Y:S02]  /*0be0*/  DADD R124, R114, R124 ;  /* 0x00000000727c7229 */ /* 0x000fe4000000007c */
[--C-:B------:R-:W-:Y:S01]  /*0bf0*/  DADD R54, R54, R20.reuse ;  /* 0x0000000036367229 */ /* 0x100fe20000000014 */
        /* <DEDUP_REMOVED lines=9> */
[--C-:B------:R-:W-:Y:S02]  /*0c90*/  DADD R84, R76, R72.reuse ;  /* 0x000000004c547229 */ /* 0x100fe40000000048 */
[----:B------:R-:W-:Y:S01]  /*0ca0*/  DADD R130, R38, R72 ;  /* 0x0000000026827229 */ /* 0x000fe20000000048 */
[----:B------:R-:W2:Y:S01]  /*0cb0*/  LDG.E.64.CONSTANT R76, desc[UR4][R16.64+0x40f0e0] ;  /* 0x40f0e004104c7981 */ /* 0x000ea2000c1e9b00 */
[----:B------:R-:W-:Y:S02]  /*0cc0*/  DADD R128, R144, R128 ;  /* 0x0000000090807229 */ /* 0x000fe40000000080 */
[----:B------:R-:W-:-:S02]  /*0cd0*/  DADD R72, R98, R18 ;  /* 0x0000000062487229 */ /* 0x000fc40000000012 */
[----:B------:R-:W-:Y:S02]  /*0ce0*/  DADD R126, R30, R126 ;  /* 0x000000001e7e7229 */ /* 0x000fe4000000007e */
[----:B------:R-:W-:Y:S02]  /*0cf0*/  DADD R98, R2, R120 ;  /* 0x0000000002627229 */ /* 0x000fe40000000078 */
[----:B------:R-:W-:Y:S02]  /*0d00*/  DADD R120, R84, R144 ;  /* 0x0000000054787229 */ /* 0x000fe40000000090 */
[----:B------:R-:W-:Y:S02]  /*0d10*/  DADD R128, R128, R48 ;  /* 0x0000000080807229 */ /* 0x000fe40000000030 */
        /* <DEDUP_REMOVED lines=10> */
[----:B------:R-:W-:Y:S01]  /*0dc0*/  DADD R130, R62, R38 ;  /* 0x000000003e827229 */ /* 0x000fe20000000026 */
[----:B------:R-:W2:Y:S01]  /*0dd0*/  LDG.E.64.CONSTANT R120, desc[UR4][R52.64+0x410110] ;  /* 0x4101100434787981 */ /* 0x000ea2000c1e9b00 */
[----:B------:R-:W-:-:S02]  /*0de0*/  DADD R94, R94, R66 ;  /* 0x000000005e5e7229 */ /* 0x000fc40000000042 */
[C---:B------:R-:W-:Y:S01]  /*0df0*/  DADD R70, R66.reuse, R70 ;  /* 0x0000000042467229 */ /* 0x040fe20000000046 */
[----:B------:R-:W2:Y:S01]  /*0e00*/  LDG.E.64.CONSTANT R38, desc[UR4][R44.64+0x3070] ;  /* 0x003070042c267981 */ /* 0x000ea2000c1e9b00 */
[----:B------:R-:W-:Y:S02]  /*0e10*/  DADD R66, R66, R128 ;  /* 0x0000000042427229 */ /* 0x000fe40000000080 */
[C---:B------:R-:W-:Y:S02]  /*0e20*/  DADD R128, R118.reuse, R132 ;  /* 0x0000000076807229 */ /* 0x040fe40000000084 */
[----:B------:R-:W-:Y:S02]  /*0e30*/  DADD R84, R118, R126 ;  /* 0x0000000076547229 */ /* 0x000fe4000000007e */
[----:B------:R-:W-:Y:S01]  /*0e40*/  DADD R118, R74, R118 ;  /* 0x000000004a767229 */ /* 0x000fe20000000076 */
[----:B------:R-:W2:Y:S01]  /*0e50*/  LDG.E.64.CONSTANT R74, desc[UR4][R16.64+0x412140] ;  /* 0x41214004104a7981 */ /* 0x000ea2000c1e9b00 */
[----:B------:R-:W-:-:S02]  /*0e60*/  DADD R126, R24, R130 ;  /* 0x00000000187e7229 */ /* 0x000fc40000000082 */
[----:B------:R-:W-:Y:S02]  /*0e70*/  DADD R138, R94, R140 ;  /* 0x000000005e8a7229 */ /* 0x000fe4000000008c */
[C---:B------:R-:W-:Y:S01]  /*0e80*/  DADD R130, R140.reuse, R70 ;  /* 0x000000008c827229 */ /* 0x040fe20000000046 */
[----:B------:R-:W2:Y:S01]  /*0e90*/  LDG.E.64.CONSTANT R94, desc[UR4][R32.64+0x50a0] ;  /* 0x0050a004205e7981 */ /* 0x000ea2000c1e9b00 */
[----:B------:R-:W-:-:S03]  /*0ea0*/  DADD R140, R140, R66 ;  /* 0x000000008c8c7229 */ /* 0x000fc60000000042 */
[----:B------:R-:W2:Y:S04]  /*0eb0*/  LDG.E.64.CONSTANT R66, desc[UR4][R42.64+0x411130] ;  /* 0x411130042a427981 */ /* 0x000ea8000c1e9b00 */
[----:B------:R-:W2:Y:S01]  /*0ec0*/  LDG.E.64.CONSTANT R70, desc[UR4][R16.64+0x412150] ;  /* 0x4121500410467981 */ /* 0x000ea2000c1e9b00 */
[C---:B------:R-:W-:Y:S02]  /*0ed0*/  DADD R60, R28.reuse, R60 ;  /* 0x000000001c3c7229 */ /* 0x040fe4000000003c */
[----:B------:R-:W-:Y:S01]  /*0ee0*/  DADD R126, R28, R126 ;  /* 0x000000001c7e7229 */ /* 0x000fe2000000007e */
[----:B------:R-:W-:Y:S01]  /*0ef0*/  IADD3.X R147, PT, PT, RZ, R91, RZ, P0, !PT ;  /* 0x0000005bff937210 */ /* 0x000fe200007fe4ff */
[----:B------:R-:W-:Y:S01]  /*0f00*/  DADD R136, R50, R28 ;  /* 0x0000000032887229 */ /* 0x000fe2000000001c */
[----:B------:R-:W2:Y:S01]  /*0f10*/  LDG.E.64.CONSTANT R32, desc[UR4][R32.64+0x4080] ;  /* 0x0040800420207981 */ /* 0x000ea2000c1e9b00 */
[----:B------:R-:W-:-:S03]  /*0f20*/  DADD R28, R54, R12 ;  /* 0x00000000361c7229 */ /* 0x000fc6000000000c */
[----:B------:R-:W2:Y:S04]  /*0f30*/  LDG.E.64.CONSTANT R54, desc[UR4][R44.64+0x50b0] ;  /* 0x0050b0042c367981 */ /* 0x000ea8000c1e9b00 */
[----:B------:R-:W2:Y:S01]  /*0f40*/  LDG.E.64.CONSTANT R50, desc[UR4][R16.64+0x617160] ;  /* 0x6171600410327981 */ /* 0x000ea2000c1e9b00 */
[----:B------:R-:W-:-:S03]  /*0f50*/  DADD R60, R12, R60 ;  /* 0x000000000c3c7229 */ /* 0x000fc6000000003c */
[----:B------:R-:W2:Y:S01]  /*0f60*/  LDG.E.64.CONSTANT R12, desc[UR4][R16.64+0x40e0c0] ;  /* 0x40e0c004100c7981 */ /* 0x000ea2000c1e9b00 */
[C---:B------:R-:W-:Y:S02]  /*0f70*/  DADD R126, R148.reuse, R126 ;  /* 0x00000000947e7229 */ /* 0x040fe4000000007e */
[----:B------:R-:W-:Y:S01]  /*0f80*/  DADD R136, R148, R136 ;  /* 0x0000000094887229 */ /* 0x000fe20000000088 */
[----:B------:R-:W2:Y:S01]  /*0f90*/  LDG.E.64.CONSTANT R132, desc[UR4][R146.64+-0x7dfe00] ;  /* 0x8202000492847981 */ /* 0x000ea2000c1e9b00 */
[----:B------:R-:W-:Y:S02]  /*0fa0*/  DADD R148, R8, R148 ;  /* 0x0000000008947229 */ /* 0x000fe40000000094 */
[----:B------:R-:W-:Y:S01]  /*0fb0*/  DADD R8, R28, R10 ;  /* 0x000000001c087229 */ /* 0x000fe2000000000a */
[----:B------:R-:W2:Y:S01]  /*0fc0*/  LDG.E.64.CONSTANT R44, desc[UR4][R44.64+0x4090] ;  /* 0x004090042c2c7981 */ /* 0x000ea2000c1e9b00 */
[----:B------:R-:W-:-:S03]  /*0fd0*/  DADD R60, R10, R60 ;  /* 0x000000000a3c7229 */ /* 0x000fc6000000003c */
[----:B------:R-:W2:Y:S04]  /*0fe0*/  LDG.E.64.CONSTANT R28, desc[UR4][R16.64+0x617170] ;  /* 0x61717004101c7981 */ /* 0x000ea8000c1e9b00 */
[----:B------:R-:W2:Y:S01]  /*0ff0*/  LDG.E.64.CONSTANT R10, desc[UR4][R16.64+0x40e0d0] ;  /* 0x40e0d004100a7981 */ /* 0x000ea2000c1e9b00 */
[----:B------:R-:W-:-:S03]  /*1000*/  DADD R150, R60, R56 ;  /* 0x000000003c967229 */ /* 0x000fc60000000038 */
[----:B------:R-:W2:Y:S04]  /*1010*/  LDG.E.64.CONSTANT R60, desc[UR4][R16.64+0x6191a0] ;  /* 0x6191a004103c7981 */ /* 0x000ea8000c1e9b00 */
[----:B------:R-:W2:Y:S01]  /*1020*/  LDG.E.64.CONSTANT R56, desc[UR4][R16.64+0x6191b0] ;  /* 0x6191b00410387981 */ /* 0x000ea2000c1e9b00 */
[----:B------:R-:W-:-:S03]  /*1030*/  DADD R104, R150, R104 ;  /* 0x0000000096687229 */ /* 0x000fc60000000068 */
[----:B------:R-:W2:Y:S01]  /*1040*/  LDG.E.64.CONSTANT R150, desc[UR4][R100.64+0x411140] ;  /* 0x4111400464967981 */ /* 0x000ea2000c1e9b00 */
[C---:B------:R-:W-:Y:S02]  /*1050*/  DADD R98, R154.reuse, R98 ;  /* 0x000000009a627229 */ /* 0x040fe40000000062 */
[C---:B------:R-:W-:Y:S01]  /*1060*/  DADD R128, R154.reuse, R128 ;  /* 0x000000009a807229 */ /* 0x040fe20000000080 */
[----:B------:R-:W2:Y:S01]  /*1070*/  LDG.E.64.CONSTANT R146, desc[UR4][R146.64+-0x7dede0] ;  /* 0x8212200492927981 */ /* 0x000ea2000c1e9b00 */
[----:B------:R-:W-:Y:S02]  /*1080*/  DADD R104, R154, R104 ;  /* 0x000000009a687229 */ /* 0x000fe40000000068 */
[----:B------:R-:W-:Y:S01]  /*1090*/  DADD R154, R148, R154 ;  /* 0x00000000949a7229 */ /* 0x000fe2000000009a */
[----:B------:R-:W2:Y:S01]  /*10a0*/  LDG.E.64.CONSTANT R148, desc[UR4][R78.64+0x4080] ;  /* 0x004080044e947981 */ /* 0x000ea2000c1e9b00 */
[----:B----4-:R-:W-:Y:S02]  /*10b0*/  DADD R136, R14, R136 ;  /* 0x000000000e887229 */ /* 0x010fe40000000088 */
[----:B---3--:R-:W-:-:S02]  /*10c0*/  DADD R46, R144, R46 ;  /* 0x00000000902e7229 */ /* 0x008fc4000000002e */
[----:B-----5:R-:W-:Y:S02]  /*10d0*/  DADD R144, R4, R130 ;  /* 0x0000000004907229 */ /* 0x020fe40000000082 */
[C---:B--2---:R-:W-:Y:S02]  /*10e0*/  DADD R98, R102.reuse, R98 ;  /* 0x0000000066627229 */ /* 0x044fe40000000062 */
[C---:B------:R-:W-:Y:S02]  /*10f0*/  DADD R128, R102.reuse, R128 ;  /* 0x0000000066807229 */ /* 0x040fe40000000080 */
[----:B------:R-:W-:Y:S02]  /*1100*/  DADD R104, R102, R104 ;  /* 0x0000000066687229 */ /* 0x000fe40000000068 */
[----:B------:R-:W-:Y:S02]  /*1110*/  DADD R102, R154, R102 ;  /* 0x000000009a667229 */ /* 0x000fe40000000066 */
[----:B------:R-:W-:-:S02]  /*1120*/  DADD R154, R22, R136 ;  /* 0x00000000169a7229 */ /* 0x000fc40000000088 */
[----:B------:R-:W-:Y:S02]  /*1130*/  DADD R130, R14, R8 ;  /* 0x000000000e827229 */ /* 0x000fe40000000008 */
[----:B------:R-:W-:Y:S02]  /*1140*/  DADD R144, R36, R144 ;  /* 0x0000000024907229 */ /* 0x000fe40000000090 */
[----:B------:R-:W-:Y:S02]  /*1150*/  DADD R136, R152, R46 ;  /* 0x0000000098887229 */ /* 0x000fe4000000002e */
[----:B------:R-:W-:Y:S02]  /*1160*/  DADD R46, R138, R152 ;  /* 0x000000008a2e7229 */ /* 0x000fe40000000098 */
[C---:B------:R-:W-:Y:S02]  /*1170*/  DADD R8, R152.reuse, R154 ;  /* 0x0000000098087229 */ /* 0x040fe4000000009a */
[----:B------:R-:W-:-:S02]  /*1180*/  DADD R152, R152, R128 ;  /* 0x0000000098987229 */ /* 0x000fc40000000080 */
[----:B------:R-:W-:Y:S02]  /*1190*/  DADD R128, R22, R130 ;  /* 0x0000000016807229 */ /* 0x000fe40000000082 */
[----:B------:R-:W-:Y:S02]  /*11a0*/  DADD R126, R36, R126 ;  /* 0x00000000247e7229 */ /* 0x000fe4000000007e */
[----:B------:R-:W-:Y:S02]  /*11b0*/  DADD R144, R6, R144 ;  /* 0x0000000006907229 */ /* 0x000fe40000000090 */
[----:B------:R-:W-:-:S04]  /*11c0*/  DADD R124, R124, R14 ;  /* 0x000000007c7c7229 */ /* 0x000fc8000000000e */
[----:B------:R-:W-:Y:S02]  /*11d0*/  DADD R126, R6, R126 ;  /* 0x00000000067e7229 */ /* 0x000fe4000000007e */
[----:B------:R-:W-:Y:S02]  /*11e0*/  DADD R116, R116, R64 ;  /* 0x0000000074747229 */ /* 0x000fe40000000040 */
[----:B------:R-:W-:Y:S02]  /*11f0*/  DADD R128, R82, R128 ;  /* 0x0000000052807229 */ /* 0x000fe40000000080 */
[----:B------:R-:W-:Y:S02]  /*1200*/  DADD R112, R110, R112 ;  /* 0x000000006e707229 */ /* 0x000fe40000000070 */
[----:B------:R-:W-:Y:S02]  /*1210*/  DADD R136, R82, R136 ;  /* 0x0000000052887229 */ /* 0x000fe40000000088 */
[----:B------:R-:W-:-:S02]  /*1220*/  DADD R116, R4, R116 ;  /* 0x0000000004747229 */ /* 0x000fc40000000074 */
[----:B------:R-:W-:Y:S02]  /*1230*/  DADD R144, R144, R82 ;  /* 0x0000000090907229 */ /* 0x000fe40000000052 */
[----:B------:R-:W-:Y:S02]  /*1240*/  DADD R124, R124, R22 ;  /* 0x000000007c7c7229 */ /* 0x000fe40000000016 */
[C---:B------:R-:W-:Y:S02]  /*1250*/  DADD R82, R122.reuse, R128 ;  /* 0x000000007a527229 */ /* 0x040fe40000000080 */
[----:B------:R-:W-:Y:S02]  /*1260*/  DADD R136, R122, R136 ;  /* 0x000000007a887229 */ /* 0x000fe40000000088 */
[----:B------:R-:W-:Y:S02]  /*1270*/  DADD R128, R126, R86 ;  /* 0x000000007e807229 */ /* 0x000fe40000000056 */
        /* <DEDUP_REMOVED lines=9> */
[----:B------:R-:W-:Y:S02]  /*1310*/  DADD R130, R96, R84 ;  /* 0x0000000060827229 */ /* 0x000fe40000000054 */
[----:B------:R-:W-:Y:S01]  /*1320*/  DADD R102, R102, R96 ;  /* 0x0000000066667229 */ /* 0x000fe20000000060 */
[----:B------:R-:W3:Y:S01]  /*1330*/  LDG.E.64.CONSTANT R84, desc[UR4][R90.64+0x410100] ;  /* 0x410100045a547981 */ /* 0x000ee2000c1e9b00 */
[----:B------:R-:W-:Y:S02]  /*1340*/  DADD R98, R76, R98 ;  /* 0x000000004c627229 */ /* 0x000fe40000000062 */
[----:B------:R-:W-:Y:S01]  /*1350*/  DADD R128, R88, R128 ;  /* 0x0000000058807229 */ /* 0x000fe20000000080 */
[----:B------:R-:W4:Y:S01]  /*1360*/  LDG.E.64.CONSTANT R96, desc[UR4][R100.64+0x410120] ;  /* 0x4101200464607981 */ /* 0x000f22000c1e9b00 */
[----:B------:R-:W-:-:S02]  /*1370*/  DADD R106, R124, R88 ;  /* 0x000000007c6a7229 */ /* 0x000fc40000000058 */
[----:B------:R-:W-:Y:S02]  /*1380*/  DADD R122, R88, R122 ;  /* 0x00000000587a7229 */ /* 0x000fe4000000007a */
[----:B------:R-:W-:Y:S02]  /*1390*/  DADD R110, R126, R6 ;  /* 0x000000007e6e7229 */ /* 0x000fe40000000006 */
[----:B------:R-:W-:Y:S02]  /*13a0*/  DADD R116, R20, R116 ;  /* 0x0000000014747229 */ /* 0x000fe40000000074 */
[C---:B------:R-:W-:Y:S02]  /*13b0*/  DADD R154, R80.reuse, R112 ;  /* 0x00000000509a7229 */ /* 0x040fe40000000070 */
[----:B------:R-:W-:Y:S01]  /*13c0*/  DADD R130, R80, R130 ;  /* 0x0000000050827229 */ /* 0x000fe20000000082 */
[----:B------:R-:W5:Y:S01]  /*13d0*/  LDG.E.64.CONSTANT R112, desc[UR4][R100.64+0x6181a0] ;  /* 0x6181a00464707981 */ /* 0x000f62000c1e9b00 */
[----:B------:R-:W-:-:S02]  /*13e0*/  DADD R102, R102, R80 ;  /* 0x0000000066667229 */ /* 0x000fc40000000050 */
[----:B------:R-:W-:Y:S02]  /*13f0*/  DADD R80, R134, R98 ;  /* 0x0000000086507229 */ /* 0x000fe40000000062 */
[----:B------:R-:W-:Y:S01]  /*1400*/  DADD R88, R68, R128 ;  /* 0x0000000044587229 */ /* 0x000fe20000000080 */
[----:B------:R-:W2:Y:S01]  /*1410*/  LDG.E.64.CONSTANT R98, desc[UR4][R78.64+0x4090] ;  /* 0x004090044e627981 */ /* 0x000ea2000c1e9b00 */
[----:B------:R-:W-:Y:S02]  /*1420*/  DADD R106, R106, R68 ;  /* 0x000000006a6a7229 */ /* 0x000fe40000000044 */
[----:B------:R-:W-:Y:S01]  /*1430*/  DADD R110, R110, R92 ;  /* 0x000000006e6e7229 */ /* 0x000fe2000000005c */
[----:B------:R-:W5:Y:S01]  /*1440*/  LDG.E.64.CONSTANT R128, desc[UR4][R90.64+0x618180] ;  /* 0x618180045a807981 */ /* 0x000f62000c1e9b00 */
[----:B------:R-:W-:-:S03]  /*1450*/  DADD R68, R68, R122 ;  /* 0x0000000044447229 */ /* 0x000fc6000000007a */
[----:B------:R-:W5:Y:S01]  /*1460*/  LDG.E.64.CONSTANT R122, desc[UR4][R42.64+0x410110] ;  /* 0x410110042a7a7981 */ /* 0x000f62000c1e9b00 */
[----:B------:R-:W-:Y:S02]  /*1470*/  DADD R116, R72, R116 ;  /* 0x0000000048747229 */ /* 0x000fe40000000074 */
[----:B------:R-:W-:Y:S01]  /*1480*/  DADD R114, R40, R2 ;  /* 0x0000000028727229 */ /* 0x000fe20000000002 */
[----:B------:R-:W5:Y:S01]  /*1490*/  LDG.E.64.CONSTANT R92, desc[UR4][R42.64+0x412150] ;  /* 0x412150042a5c7981 */ /* 0x000f62000c1e9b00 */
        /* <DEDUP_REMOVED lines=11> */
[----:B------:R-:W-:Y:S02]  /*1550*/  DADD R134, R76, R134 ;  /* 0x000000004c867229 */ /* 0x000fe40000000086 */
[----:B------:R-:W-:Y:S01]  /*1560*/  DADD R110, R74, R68 ;  /* 0x000000004a6e7229 */ /* 0x000fe20000000044 */
[----:B------:R-:W5:Y:S01]  /*1570*/  LDG.E.64.CONSTANT R76, desc[UR4][R16.64+0x411130] ;  /* 0x41113004104c7981 */ /* 0x000f62000c1e9b00 */
[----:B------:R-:W-:-:S02]  /*1580*/  DADD R108, R108, R116 ;  /* 0x000000006c6c7229 */ /* 0x000fc40000000074 */
[----:B------:R-:W-:Y:S01]  /*1590*/  DADD R116, R104, R94 ;  /* 0x0000000068747229 */ /* 0x000fe2000000005e */
[----:B------:R-:W5:Y:S01]  /*15a0*/  LDG.E.64.CONSTANT R68, desc[UR4][R52.64+0x412150] ;  /* 0x4121500434447981 */ /* 0x000f62000c1e9b00 */
[----:B------:R-:W-:Y:S02]  /*15b0*/  DADD R106, R106, R66 ;  /* 0x000000006a6a7229 */ /* 0x000fe40000000042 */
[----:B------:R-:W-:Y:S01]  /*15c0*/  DADD R104, R70, R110 ;  /* 0x0000000046687229 */ /* 0x000fe2000000006e */
[----:B------:R-:W5:Y:S03]  /*15d0*/  LDG.E.64.CONSTANT R94, desc[UR4][R16.64+0x413160] ;  /* 0x41316004105e7981 */ /* 0x000f66000c1e9b00 */
[----:B------:R-:W-:Y:S01]  /*15e0*/  DADD R54, R116, R54 ;  /* 0x0000000074367229 */ /* 0x000fe20000000036 */
[----:B------:R-:W5:Y:S01]  /*15f0*/  LDG.E.64.CONSTANT R110, desc[UR4][R42.64+0x617170] ;  /* 0x617170042a6e7981 */ /* 0x000f62000c1e9b00 */
[----:B------:R-:W-:-:S02]  /*1600*/  DADD R116, R106, R50 ;  /* 0x000000006a747229 */ /* 0x000fc40000000032 */
[----:B------:R-:W-:Y:S01]  /*1610*/  DADD R50, R50, R104 ;  /* 0x0000000032327229 */ /* 0x000fe20000000068 */
[----:B------:R-:W5:Y:S04]  /*1620*/  LDG.E.64.CONSTANT R106, desc[UR4][R16.64+0x618180] ;  /* 0x61818004106a7981 */ /* 0x000f68000c1e9b00 */
[----:B------:R-:W5:Y:S01]  /*1630*/  LDG.E.64.CONSTANT R104, desc[UR4][R16.64+0x413170] ;  /* 0x4131700410687981 */ /* 0x000f62000c1e9b00 */
[----:B------:R-:W-:Y:S02]  /*1640*/  DADD R46, R46, R12 ;  /* 0x000000002e2e7229 */ /* 0x000fe4000000000c */
[C---:B------:R-:W-:Y:S02]  /*1650*/  DADD R82, R66.reuse, R82 ;  /* 0x0000000042527229 */ /* 0x040fe40000000052 */
[----:B------:R-:W-:-:S02]  /*1660*/  DADD R114, R66, R114 ;  /* 0x0000000042727229 */ /* 0x000fc40000000072 */
[----:B------:R-:W-:Y:S01]  /*1670*/  DADD R66, R66, R54 ;  /* 0x0000000042427229 */ /* 0x000fe20000000036 */
[----:B------:R-:W5:Y:S01]  /*1680*/  LDG.E.64.CONSTANT R54, desc[UR4][R34.64+0x61a1c0] ;  /* 0x61a1c00422367981 */ /* 0x000f62000c1e9b00 */
[----:B------:R-:W-:Y:S02]  /*1690*/  DADD R12, R116, R28 ;  /* 0x00000000740c7229 */ /* 0x000fe4000000001c */
[----:B------:R-:W-:Y:S01]  /*16a0*/  DADD R28, R28, R50 ;  /* 0x000000001c1c7229 */ /* 0x000fe20000000032 */
[----:B------:R-:W5:Y:S01]  /*16b0*/  LDG.E.64.CONSTANT R116, desc[UR4][R16.64+0x618190] ;  /* 0x6181900410747981 */ /* 0x000f62000c1e9b00 */
[----:B------:R-:W-:Y:S01]  /*16c0*/  DADD R46, R46, R10 ;  /* 0x000000002e2e7229 */ /* 0x000fe2000000000a */
[----:B------:R-:W-:Y:S02]  /*16d0*/  IADD3 R10, P0, PT, R16, 0x1000000, RZ ;  /* 0x01000000100a7810 */ /* 0x000fe40007f1e0ff */
[----:B------:R-:W5:Y:S02]  /*16e0*/  LDG.E.64.CONSTANT R50, desc[UR4][R52.64+0x61a1d0] ;  /* 0x61a1d00434327981 */ /* 0x000f64000c1e9b00 */
[----:B------:R-:W-:Y:S01]  /*16f0*/  IADD3.X R11, PT, PT, RZ, R17, RZ, P0, !PT ;  /* 0x00000011ff0b7210 */ /* 0x000fe200007fe4ff */
[----:B------:R-:W-:-:S04]  /*1700*/  DADD R8, R156, R8 ;  /* 0x000000009c087229 */ /* 0x000fc80000000008 */
[----:B------:R-:W5:Y:S01]  /*1710*/  LDG.E.64.CONSTANT R124, desc[UR4][R10.64+-0x7e1e40] ;  /* 0x81e1c0040a7c7981 */ /* 0x000f62000c1e9b00 */
[----:B------:R-:W-:Y:S02]  /*1720*/  DADD R156, R46, R156 ;  /* 0x000000002e9c7229 */ /* 0x000fe4000000009c */
[----:B------:R-:W-:Y:S01]  /*1730*/  DADD R46, R12, R60 ;  /* 0x000000000c2e7229 */ /* 0x000fe2000000003c */
[----:B------:R-:W5:Y:S01]  /*1740*/  LDG.E.64.CONSTANT R126, desc[UR4][R10.64+-0x7e1e30] ;  /* 0x81e1d0040a7e7981 */ /* 0x000f62000c1e9b00 */
[----:B------:R-:W-:Y:S01]  /*1750*/  DADD R86, R86, R136 ;  /* 0x0000000056567229 */ /* 0x000fe20000000088 */
[----:B------:R-:W-:Y:S02]  /*1760*/  IADD3 R138, P0, PT, R100, 0x1000000, RZ ;  /* 0x01000000648a7810 */ /* 0x000fe40007f1e0ff */
[----:B------:R-:W5:Y:S03]  /*1770*/  LDG.E.64.CONSTANT R12, desc[UR4][R16.64+0x61a1c0] ;  /* 0x61a1c004100c7981 */ /* 0x000f66000c1e9b00 */
[----:B------:R-:W-:Y:S01]  /*1780*/  DADD R136, R46, R56 ;  /* 0x000000002e887229 */ /* 0x000fe20000000038 */
[----:B------:R-:W-:Y:S01]  /*1790*/  IADD3.X R139, PT, PT, RZ, R101, RZ, P0, !PT ;  /* 0x00000065ff8b7210 */ /* 0x000fe200007fe4ff */
[----:B------:R-:W5:Y:S01]  /*17a0*/  LDG.E.64.CONSTANT R46, desc[UR4][R16.64+0x61a1d0] ;  /* 0x61a1d004102e7981 */ /* 0x000f62000c1e9b00 */
[----:B------:R-:W-:-:S02]  /*17b0*/  DADD R152, R2, R152 ;  /* 0x0000000002987229 */ /* 0x000fc40000000098 */
[----:B------:R-:W-:Y:S01]  /*17c0*/  DADD R8, R150, R8 ;  /* 0x0000000096087229 */ /* 0x000fe20000000008 */
[----:B------:R-:W5:Y:S02]  /*17d0*/  LDG.E.64.CONSTANT R100, desc[UR4][R100.64+0x6191c0] ;  /* 0x6191c00464647981 */ /* 0x000f64000c1e9b00 */
[----:B------:R-:W-:Y:S02]  /*17e0*/  DADD R132, R136, R132 ;  /* 0x0000000088847229 */ /* 0x000fe40000000084 */
[----:B------:R-:W5:Y:S01]  /*17f0*/  LDG.E.64.CONSTANT R136, desc[UR4][R138.64+-0x7dfde0] ;  /* 0x820220048a887981 */ /* 0x000f62000c1e9b00 */
[----:B------:R-:W-:Y:S02]  /*1800*/  DADD R156, R156, R150 ;  /* 0x000000009c9c7229 */ /* 0x000fe40000000096 */
[----:B------:R-:W-:Y:S01]  /*1810*/  DADD R152, R38, R152 ;  /* 0x0000000026987229 */ /* 0x000fe20000000098 */
[----:B------:R-:W5:Y:S01]  /*1820*/  LDG.E.64.CONSTANT R150, desc[UR4][R16.64+0x616140] ;  /* 0x6161400410967981 */ /* 0x000f62000c1e9b00 */
[----:B------:R-:W-:-:S02]  /*1830*/  DADD R154, R148, R154 ;  /* 0x00000000949a7229 */ /* 0x000fc4000000009a */
[----:B------:R-:W-:Y:S02]  /*1840*/  DADD R118, R118, R4 ;  /* 0x0000000076767229 */ /* 0x000fe40000000004 */
[----:B------:R-:W-:Y:S01]  /*1850*/  DADD R140, R140, R32 ;  /* 0x000000008c8c7229 */ /* 0x000fe20000000020 */
[----:B------:R-:W5:Y:S01]  /*1860*/  LDG.E.64.CONSTANT R138, desc[UR4][R138.64+-0x7dedc0] ;  /* 0x821240048a8a7981 */ /* 0x000f62000c1e9b00 */
[----:B------:R-:W-:-:S03]  /*1870*/  DADD R152, R152, R148 ;  /* 0x0000000098987229 */ /* 0x000fc60000000094 */
[----:B------:R-:W5:Y:S01]  /*1880*/  LDG.E.64.CONSTANT R148, desc[UR4][R16.64+0x616150] ;  /* 0x6161500410947981 */ /* 0x000f62000c1e9b00 */
[----:B---3--:R-:W-:-:S08]  /*1890*/  DADD R118, R118, R84 ;  /* 0x0000000076767229 */ /* 0x008fd00000000054 */
[----:B----4-:R-:W-:Y:S02]  /*18a0*/  DADD R118, R118, R96 ;  /* 0x0000000076767229 */ /* 0x010fe40000000060 */
[----:B--2---:R-:W-:Y:S02]  /*18b0*/  DADD R152, R152, R98 ;  /* 0x0000000098987229 */ /* 0x004fe40000000062 */
[----:B-----5:R-:W-:Y:S02]  /*18c0*/  DADD R130, R122, R130 ;  /* 0x000000007a827229 */ /* 0x020fe40000000082 */
[----:B------:R-:W-:-:S06]  /*18d0*/  DADD R120, R120, R92 ;  /* 0x0000000078787229 */ /* 0x000fcc000000005c */
[C---:B------:R-:W-:Y:S02]  /*18e0*/  DADD R130, R80.reuse, R130 ;  /* 0x0000000050827229 */ /* 0x040fe40000000082 */
[----:B------:R-:W-:Y:S02]  /*18f0*/  DADD R152, R80, R152 ;  /* 0x0000000050987229 */ /* 0x000fe40000000098 */
[----:B------:R-:W-:Y:S02]  /*1900*/  DADD R88, R102, R88 ;  /* 0x0000000066587229 */ /* 0x000fe40000000058 */
[----:B------:R-:W-:Y:S02]  /*1910*/  DADD R128, R120, R128 ;  /* 0x0000000078807229 */ /* 0x000fe40000000080 */
[----:B------:R-:W-:Y:S02]  /*1920*/  DADD R156, R156, R122 ;  /* 0x000000009c9c7229 */ /* 0x000fe4000000007a */
[----:B------:R-:W-:-:S02]  /*1930*/  DADD R154, R98, R154 ;  /* 0x00000000629a7229 */ /* 0x000fc4000000009a */
[----:B------:R-:W-:Y:S02]  /*1940*/  DADD R120, R72, R114 ;  /* 0x0000000048787229 */ /* 0x000fe40000000072 */
[----:B------:R-:W-:Y:S02]  /*1950*/  DADD R88, R144, R88 ;  /* 0x0000000090587229 */ /* 0x000fe40000000058 */
[----:B------:R-:W-:Y:S02]  /*1960*/  DADD R114, R76, R130 ;  /* 0x000000004c727229 */ /* 0x000fe40000000082 */
[----:B------:R-:W-:Y:S02]  /*1970*/  DADD R118, R118, R72 ;  /* 0x0000000076767229 */ /* 0x000fe40000000048 */
[----:B------:R-:W-:Y:S02]  /*1980*/  DADD R152, R76, R152 ;  /* 0x000000004c987229 */ /* 0x000fe40000000098 */
[----:B------:R-:W-:-:S02]  /*1990*/  DADD R98, R102, R86 ;  /* 0x0000000066627229 */ /* 0x000fc40000000056 */
[----:B------:R-:W-:Y:S01]  /*19a0*/  DADD R96, R156, R102 ;  /* 0x000000009c607229 */ /* 0x000fe20000000066 */
[----:B------:R-:W2:Y:S01]  /*19b0*/  LDG.E.64.CONSTANT R86, desc[UR4][R42.64+0x413170] ;  /* 0x413170042a567981 */ /* 0x000ea2000c1e9b00 */
[----:B------:R-:W-:Y:S02]  /*19c0*/  DADD R108, R102, R108 ;  /* 0x00000000666c7229 */ /* 0x000fe4000000006c */
[----:B------:R-:W-:Y:S02]  /*19d0*/  DADD R102, R92, R154 ;  /* 0x000000005c667229 */ /* 0x000fe4000000009a */
[----:B------:R-:W-:Y:S01]  /*19e0*/  DADD R120, R68, R120 ;  /* 0x0000000044787229 */ /* 0x000fe20000000078 */
[----:B------:R-:W3:Y:S01]  /*19f0*/  LDG.E.64.CONSTANT R154, desc[UR4][R34.64+0x61b1e0] ;  /* 0x61b1e004229a7981 */ /* 0x000ee2000c1e9b00 */
[C---:B------:R-:W-:Y:S02]  /*1a00*/  DADD R88, R92.reuse, R88 ;  /* 0x000000005c587229 */ /* 0x040fe40000000058 */
[----:B------:R-:W-:-:S02]  /*1a10*/  DADD R114, R92, R114 ;  /* 0x000000005c727229 */ /* 0x000fc40000000072 */
[----:B------:R-:W-:Y:S01]  /*1a20*/  DADD R118, R118, R68 ;  /* 0x0000000076767229 */ /* 0x000fe20000000044 */
[----:B------:R-:W4:Y:S01]  /*1a30*/  LDG.E.64.CONSTANT R92, desc[UR4][R34.64+0x413160] ;  /* 0x41316004225c7981 */ /* 0x000f22000c1e9b00 */
[----:B------:R-:W-:Y:S02]  /*1a40*/  DADD R152, R94, R152 ;  /* 0x000000005e987229 */ /* 0x000fe40000000098 */
[----:B------:R-:W-:Y:S02]  /*1a50*/  DADD R84, R140, R44 ;  /* 0x000000008c547229 */ /* 0x000fe4000000002c */
[----:B------:R-:W-:Y:S02]  /*1a60*/  DADD R102, R94, R102 ;  /* 0x000000005e667229 */ /* 0x000fe40000000066 */
[----:B------:R-:W-:Y:S02]  /*1a70*/  DADD R120, R120, R94 ;  /* 0x0000000078787229 */ /* 0x000fe4000000005e */
[----:B------:R-:W-:-:S02]  /*1a80*/  DADD R94, R144, R98 ;  /* 0x00000000905e7229 */ /* 0x000fc40000000062 */
[----:B------:R-:W-:Y:S01]  /*1a90*/  DADD R112, R128, R112 ;  /* 0x0000000080707229 */ /* 0x000fe20000000070 */
[----:B------:R-:W5:Y:S01]  /*1aa0*/  LDG.E.64.CONSTANT R98, desc[UR4][R52.64+0x413170] ;  /* 0x4131700434627981 */ /* 0x000f62000c1e9b00 */
[----:B------:R-:W-:Y:S02]  /*1ab0*/  DADD R118, R118, R110 ;  /* 0x0000000076767229 */ /* 0x000fe4000000006e */
[----:B------:R-:W-:Y:S02]  /*1ac0*/  DADD R152, R104, R152 ;  /* 0x0000000068987229 */ /* 0x000fe40000000098 */
[----:B------:R-:W-:Y:S02]  /*1ad0*/  DADD R84, R122, R84 ;  /* 0x000000007a547229 */ /* 0x000fe40000000054 */
[----:B------:R-:W-:Y:S02]  /*1ae0*/  DADD R96, R96, R144 ;  /* 0x0000000060607229 */ /* 0x000fe40000000090 */
[----:B------:R-:W-:-:S02]  /*1af0*/  DADD R102, R104, R102 ;  /* 0x0000000068667229 */ /* 0x000fc40000000066 */
[----:B------:R-:W-:Y:S02]  /*1b00*/  DADD R122, R120, R104 ;  /* 0x00000000787a7229 */ /* 0x000fe40000000068 */
[----:B------:R-:W-:Y:S01]  /*1b10*/  DADD R128, R106, R114 ;  /* 0x000000006a807229 */ /* 0x000fe20000000072 */
[----:B------:R-:W3:Y:S01]  /*1b20*/  LDG.E.64.CONSTANT R104, desc[UR4][R42.64+0x4151b0] ;  /* 0x4151b0042a687981 */ /* 0x000ee2000c1e9b00 */
[----:B------:R-:W-:Y:S02]  /*1b30*/  DADD R144, R144, R108 ;  /* 0x0000000090907229 */ /* 0x000fe4000000006c */
[----:B------:R-:W-:Y:S01]  /*1b40*/  DADD R114, R118, R106 ;  /* 0x0000000076727229 */ /* 0x000fe2000000006a */
[----:B------:R-:W3:Y:S01]  /*1b50*/  LDG.E.64.CONSTANT R108, desc[UR4][R34.64+0x414180] ;  /* 0x41418004226c7981 */ /* 0x000ee2000c1e9b00 */
[----:B------:R-:W-:Y:S02]  /*1b60*/  DADD R152, R106, R152 ;  /* 0x000000006a987229 */ /* 0x000fe40000000098 */
[----:B------:R-:W-:Y:S01]  /*1b70*/  DADD R120, R112, R54 ;  /* 0x0000000070787229 */ /* 0x000fe20000000036 */
[----:B------:R-:W3:Y:S04]  /*1b80*/  LDG.E.64.CONSTANT R106, desc[UR4][R42.64+0x618190] ;  /* 0x618190042a6a7981 */ /* 0x000ee8000c1e9b00 */
[----:B------:R-:W3:Y:S03]  /*1b90*/  LDG.E.64.CONSTANT R112, desc[UR4][R34.64+0x6191a0] ;  /* 0x6191a00422707981 */ /* 0x000ee6000c1e9b00 */
[----:B------:R-:W-:Y:S01]  /*1ba0*/  DADD R130, R120, R50 ;  /* 0x0000000078827229 */ /* 0x000fe20000000032 */
[----:B------:R-:W3:Y:S01]  /*1bb0*/  LDG.E.64.CONSTANT R118, desc[UR4][R52.64+0x414190] ;  /* 0x4141900434767981 */ /* 0x000ee2000c1e9b00 */
[----:B------:R-:W-:-:S03]  /*1bc0*/  DADD R110, R110, R122 ;  /* 0x000000006e6e7229 */ /* 0x000fc6000000007a */
[----:B------:R-:W3:Y:S03]  /*1bd0*/  LDG.E.64.CONSTANT R122, desc[UR4][R52.64+0x6191b0] ;  /* 0x6191b004347a7981 */ /* 0x000ee6000c1e9b00 */
[----:B------:R-:W-:Y:S01]  /*1be0*/  DADD R130, R130, R124 ;  /* 0x0000000082827229 */ /* 0x000fe2000000007c */
[----:B------:R-:W3:Y:S04]  /*1bf0*/  LDG.E.64.CONSTANT R120, desc[UR4][R42.64+0x414190] ;  /* 0x414190042a787981 */ /* 0x000ee8000c1e9b00 */
[----:B------:R-:W3:Y:S01]  /*1c00*/  LDG.E.64.CONSTANT R124, desc[UR4][R42.64+0x6191b0] ;  /* 0x6191b0042a7c7981 */ /* 0x000ee2000c1e9b00 */
[----:B------:R-:W-:Y:S02]  /*1c10*/  DADD R128, R116, R128 ;  /* 0x0000000074807229 */ /* 0x000fe40000000080 */
[----:B------:R-:W-:Y:S01]  /*1c20*/  DADD R130, R130, R126 ;  /* 0x0000000082827229 */ /* 0x000fe2000000007e */
[----:B------:R-:W3:Y:S05]  /*1c30*/  LDG.E.64.CONSTANT R126, desc[UR4][R42.64+0x616150] ;  /* 0x616150042a7e7981 */ /* 0x000eea000c1e9b00 */
[----:B------:R-:W-:-:S02]  /*1c40*/  DADD R128, R12, R128 ;  /* 0x000000000c807229 */ /* 0x000fc40000000080 */
[----:B------:R-:W-:Y:S02]  /*1c50*/  DADD R114, R114, R116 ;  /* 0x0000000072727229 */ /* 0x000fe40000000074 */
[----:B------:R-:W-:Y:S02]  /*1c60*/  DADD R116, R116, R152 ;  /* 0x0000000074747229 */ /* 0x000fe40000000098 */
[----:B------:R-:W-:Y:S02]  /*1c70*/  DADD R132, R132, R136 ;  /* 0x0000000084847229 */ /* 0x000fe40000000088 */
[----:B------:R-:W-:Y:S02]  /*1c80*/  DADD R152, R46, R128 ;  /* 0x000000002e987229 */ /* 0x000fe40000000080 */
[----:B------:R-:W3:Y:S01]  /*1c90*/  LDG.E.64.CONSTANT R128, desc[UR4][R34.64+0x618180] ;  /* 0x6181800422807981 */ /* 0x000ee2000c1e9b00 */
[----:B------:R-:W-:-:S03]  /*1ca0*/  DADD R136, R134, R80 ;  /* 0x0000000086887229 */ /* 0x000fc60000000050 */
[----:B------:R-:W3:Y:S01]  /*1cb0*/  LDG.E.64.CONSTANT R134, desc[UR4][R34.64+0x4151a0] ;  /* 0x4151a00422867981 */ /* 0x000ee2000c1e9b00 */
[----:B------:R-:W-:Y:S02]  /*1cc0*/  DADD R140, R130, R146 ;  /* 0x00000000828c7229 */ /* 0x000fe40000000092 */
[----:B------:R-:W-:Y:S01]  /*1cd0*/  DADD R146, R146, R152 ;  /* 0x0000000092927229 */ /* 0x000fe20000000098 */
[----:B------:R-:W3:Y:S01]  /*1ce0*/  LDG.E.64.CONSTANT R130, desc[UR4][R52.64+0x618190] ;  /* 0x6181900434827981 */ /* 0x000ee2000c1e9b00 */
[----:B------:R-:W-:-:S03]  /*1cf0*/  DADD R152, R136, R76 ;  /* 0x0000000088987229 */ /* 0x000fc6000000004c */
[----:B------:R-:W3:Y:S05]  /*1d00*/  LDG.E.64.CONSTANT R136, desc[UR4][R52.64+0x4151b0] ;  /* 0x4151b00434887981 */ /* 0x000eea000c1e9b00 */
[----:B------:R-:W-:Y:S02]  /*1d10*/  DADD R156, R152, R150 ;  /* 0x00000000989c7229 */ /* 0x000fe40000000096 */
[----:B------:R-:W3:Y:S04]  /*1d20*/  LDG.E.64.CONSTANT R152, desc[UR4][R52.64+0x61b1f0] ;  /* 0x61b1f00434987981 */ /* 0x000ee8000c1e9b00 */
[----:B------:R-:W3:Y:S02]  /*1d30*/  LDG.E.64.CONSTANT R150, desc[UR4][R42.64+0x61a1d0] ;  /* 0x61a1d0042a967981 */ /* 0x000ee4000c1e9b00 */
[----:B------:R-:W-:-:S02]  /*1d40*/  DADD R156, R156, R148 ;  /* 0x000000009c9c7229 */ /* 0x000fc40000000094 */
[----:B------:R-:W3:Y:S06]  /*1d50*/  LDG.E.64.CONSTANT R148, desc[UR4][R10.64+-0x7e0e20] ;  /* 0x81f1e0040a947981 */ /* 0x000eec000c1e9b00 */
[----:B------:R-:W-:-:S08]  /*1d60*/  DADD R156, R156, R90 ;  /* 0x000000009c9c7229 */ /* 0x000fd0000000005a */
[----:B------:R-:W-:Y:S02]  /*1d70*/  DADD R156, R156, R100 ;  /* 0x000000009c9c7229 */ /* 0x000fe40000000064 */
[----:B------:R-:W-:-:S08]  /*1d80*/  DADD R96, R96, R74 ;  /* 0x0000000060607229 */ /* 0x000fd0000000004a */
[----:B------:R-:W-:Y:S02]  /*1d90*/  DADD R96, R96, R70 ;  /* 0x0000000060607229 */ /* 0x000fe40000000046 */
[----:B------:R-:W-:Y:S02]  /*1da0*/  DADD R146, R138, R146 ;  /* 0x000000008a927229 */ /* 0x000fe40000000092 */
[----:B------:R-:W-:Y:S01]  /*1db0*/  DADD R140, R140, R138 ;  /* 0x000000008c8c7229 */ /* 0x000fe2000000008a */
[----:B------:R-:W3:Y:S01]  /*1dc0*/  LDG.E.64.CONSTANT R138, desc[UR4][R16.64+0x61c200] ;  /* 0x61c20004108a7981 */ /* 0x000ee2000c1e9b00 */
[----:B----4-:R-:W-:-:S08]  /*1dd0*/  DADD R66, R92, R66 ;  /* 0x000000005c427229 */ /* 0x010fd00000000042 */
[----:B-----5:R-:W-:Y:S02]  /*1de0*/  DADD R66, R98, R66 ;  /* 0x0000000062427229 */ /* 0x020fe40000000042 */
[----:B--2---:R-:W-:Y:S02]  /*1df0*/  DADD R144, R144, R86 ;  /* 0x0000000090907229 */ /* 0x004fe40000000056 */
[----:B------:R-:W-:Y:S02]  /*1e00*/  DADD R8, R8, R92 ;  /* 0x0000000008087229 */ /* 0x000fe4000000005c */
[----:B------:R-:W-:Y:S02]  /*1e10*/  DADD R88, R92, R88 ;  /* 0x000000005c587229 */ /* 0x000fe40000000058 */
[----:B---3--:R-:W-:Y:S02]  /*1e20*/  DADD R66, R66, R104 ;  /* 0x0000000042427229 */ /* 0x008fe40000000068 */
[----:B------:R-:W-:-:S02]  /*1e30*/  DADD R40, R40, R108 ;  /* 0x0000000028287229 */ /* 0x000fc4000000006c */
[----:B------:R-:W-:-:S04]  /*1e40*/  DADD R156, R156, R106 ;  /* 0x000000009c9c7229 */ /* 0x000fc8000000006a */
[----:B------:R-:W-:-:S04]  /*1e50*/  DADD R104, R112, R66 ;  /* 0x0000000070687229 */ /* 0x000fc80000000042 */
[----:B------:R-:W-:Y:S02]  /*1e60*/  DADD R156, R156, R112 ;  /* 0x000000009c9c7229 */ /* 0x000fe40000000070 */
[----:B------:R-:W-:Y:S02]  /*1e70*/  DADD R92, R40, R118 ;  /* 0x00000000285c7229 */ /* 0x000fe40000000076 */
[----:B------:R-:W-:Y:S01]  /*1e80*/  DADD R144, R90, R144 ;  /* 0x000000005a907229 */ /* 0x000fe20000000090 */
[----:B------:R-:W2:Y:S01]  /*1e90*/  LDG.E.64.CONSTANT R40, desc[UR4][R10.64+-0x7e0e10] ;  /* 0x81f1f0040a287981 */ /* 0x000ea2000c1e9b00 */
        /* <DEDUP_REMOVED lines=10> */
[----:B------:R-:W-:Y:S01]  /*1f40*/  IADD3 R12, P0, PT, R42, 0x1000000, RZ ;  /* 0x010000002a0c7810 */ /* 0x000fe20007f1e0ff */
[----:B------:R-:W-:Y:S02]  /*1f50*/  DADD R126, R96, R126 ;  /* 0x00000000607e7229 */ /* 0x000fe4000000007e */
[----:B------:R-:W-:Y:S02]  /*1f60*/  DADD R90, R46, R102 ;  /* 0x000000002e5a7229 */ /* 0x000fe40000000066 */
[----:B------:R-:W-:Y:S02]  /*1f70*/  DADD R92, R92, R46 ;  /* 0x000000005c5c7229 */ /* 0x000fe4000000002e */
[----:B------:R-:W-:Y:S01]  /*1f80*/  DADD R96, R46, R104 ;  /* 0x000000002e607229 */ /* 0x000fe20000000068 */
[----:B------:R-:W3:Y:S01]  /*1f90*/  LDG.E.64.CONSTANT R46, desc[UR4][R16.64+0x61b1e0] ;  /* 0x61b1e004102e7981 */ /* 0x000ee2000c1e9b00 */
[----:B------:R-:W-:Y:S01]  /*1fa0*/  DADD R8, R8, R98 ;  /* 0x0000000008087229 */ /* 0x000fe20000000062 */
[----:B------:R-:W-:Y:S01]  /*1fb0*/  IADD3.X R13, PT, PT, RZ, R43, RZ, P0, !PT ;  /* 0x0000002bff0d7210 */ /* 0x000fe200007fe4ff */
[----:B------:R-:W-:-:S02]  /*1fc0*/  DADD R98, R98, R88 ;  /* 0x0000000062627229 */ /* 0x000fc40000000058 */
[C---:B------:R-:W-:Y:S02]  /*1fd0*/  DADD R88, R112.reuse, R110 ;  /* 0x0000000070587229 */ /* 0x040fe4000000006e */
[----:B------:R-:W-:Y:S01]  /*1fe0*/  DADD R66, R112, R116 ;  /* 0x0000000070427229 */ /* 0x000fe20000000074 */
[----:B------:R-:W-:Y:S01]  /*1ff0*/  IADD3 R102, P0, PT, R34, 0x1000000, RZ ;  /* 0x0100000022667810 */ /* 0x000fe20007f1e0ff */
[----:B------:R-:W-:Y:S01]  /*2000*/  DADD R104, R128, R120 ;  /* 0x0000000080687229 */ /* 0x000fe20000000078 */
[----:B------:R-:W4:Y:S01]  /*2010*/  LDG.E.64.CONSTANT R112, desc[UR4][R12.64+-0x7e1e30] ;  /* 0x81e1d0040c707981 */ /* 0x000f22000c1e9b00 */
[----:B------:R-:W-:Y:S02]  /*2020*/  DADD R126, R126, R128 ;  /* 0x000000007e7e7229 */ /* 0x000fe40000000080 */
[----:B------:R-:W-:Y:S01]  /*2030*/  DADD R128, R128, R28 ;  /* 0x0000000080807229 */ /* 0x000fe2000000001c */
[----:B------:R-:W5:Y:S01]  /*2040*/  LDG.E.64.CONSTANT R110, desc[UR4][R16.64+0x61b1f0] ;  /* 0x61b1f004106e7981 */ /* 0x000f62000c1e9b00 */
[----:B------:R-:W-:-:S03]  /*2050*/  DADD R134, R94, R134 ;  /* 0x000000005e867229 */ /* 0x000fc60000000086 */
[----:B------:R-:W5:Y:S01]  /*2060*/  LDG.E.64.CONSTANT R28, desc[UR4][R34.64+0x61d220] ;  /* 0x61d22004221c7981 */ /* 0x000f62000c1e9b00 */
[----:B------:R-:W-:-:S03]  /*2070*/  IADD3.X R103, PT, PT, RZ, R35, RZ, P0, !PT ;  /* 0x00000023ff677210 */ /* 0x000fc600007fe4ff */
[----:B------:R-:W5:Y:S01]  /*2080*/  LDG.E.64.CONSTANT R94, desc[UR4][R42.64+0x61b1f0] ;  /* 0x61b1f0042a5e7981 */ /* 0x000f62000c1e9b00 */
[C---:B------:R-:W-:Y:S02]  /*2090*/  DADD R88, R122.reuse, R88 ;  /* 0x000000007a587229 */ /* 0x040fe40000000058 */
[----:B------:R-:W-:Y:S01]  /*20a0*/  DADD R66, R122, R66 ;  /* 0x000000007a427229 */ /* 0x000fe20000000042 */
[----:B------:R-:W-:Y:S01]  /*20b0*/  IADD3 R116, P0, PT, R52, 0x1000000, RZ ;  /* 0x0100000034747810 */ /* 0x000fe20007f1e0ff */
[----:B------:R-:W-:Y:S01]  /*20c0*/  DADD R122, R106, R8 ;  /* 0x000000006a7a7229 */ /* 0x000fe20000000008 */
[----:B------:R-:W5:Y:S01]  /*20d0*/  LDG.E.64.CONSTANT R120, desc[UR4][R52.64+0x61d230] ;  /* 0x61d2300434787981 */ /* 0x000f62000c1e9b00 */
[----:B------:R-:W-:-:S03]  /*20e0*/  DADD R136, R134, R136 ;  /* 0x0000000086887229 */ /* 0x000fc60000000088 */
[----:B------:R-:W5:Y:S01]  /*20f0*/  LDG.E.64.CONSTANT R8, desc[UR4][R102.64+-0x7dfe00] ;  /* 0x8202000466087981 */ /* 0x000f62000c1e9b00 */
[----:B------:R-:W-:-:S03]  /*2100*/  IADD3.X R117, PT, PT, RZ, R53, RZ, P0, !PT ;  /* 0x00000035ff757210 */ /* 0x000fc600007fe4ff */
[----:B------:R-:W5:Y:S01]  /*2110*/  LDG.E.64.CONSTANT R134, desc[UR4][R12.64+-0x7dfdf0] ;  /* 0x820210040c867981 */ /* 0x000f62000c1e9b00 */
[----:B------:R-:W-:Y:S02]  /*2120*/  DADD R104, R130, R104 ;  /* 0x0000000082687229 */ /* 0x000fe40000000068 */
[----:B------:R-:W-:Y:S01]  /*2130*/  DADD R126, R126, R130 ;  /* 0x000000007e7e7229 */ /* 0x000fe20000000082 */
[----:B------:R-:W5:Y:S01]  /*2140*/  LDG.E.64.CONSTANT R156, desc[UR4][R102.64+-0x7dddc0] ;  /* 0x82224004669c7981 */ /* 0x000f62000c1e9b00 */
[----:B------:R-:W-:Y:S02]  /*2150*/  DADD R130, R130, R128 ;  /* 0x0000000082827229 */ /* 0x000fe40000000080 */
[----:B------:R-:W-:Y:S01]  /*2160*/  DADD R128, R60, R122 ;  /* 0x000000003c807229 */ /* 0x000fe2000000007a */
[----:B------:R-:W5:Y:S04]  /*2170*/  LDG.E.64.CONSTANT R34, desc[UR4][R34.64+0x61c200] ;  /* 0x61c2000422227981 */ /* 0x000f68000c1e9b00 */
[----:B------:R-:W5:Y:S01]  /*2180*/  LDG.E.64.CONSTANT R122, desc[UR4][R116.64+-0x7dfdf0] ;  /* 0x82021004747a7981 */ /* 0x000f62000c1e9b00 */
[----:B------:R-:W-:-:S03]  /*2190*/  DADD R100, R100, R144 ;  /* 0x0000000064647229 */ /* 0x000fc60000000090 */
[----:B------:R-:W5:Y:S01]  /*21a0*/  LDG.E.64.CONSTANT R144, desc[UR4][R16.64+0x61c210] ;  /* 0x61c2100410907981 */ /* 0x000f62000c1e9b00 */
[----:B------:R-:W-:-:S03]  /*21b0*/  DADD R158, R92, R148 ;  /* 0x000000005c9e7229 */ /* 0x000fc60000000094 */
[----:B------:R-:W5:Y:S01]  /*21c0*/  LDG.E.64.CONSTANT R92, desc[UR4][R10.64+-0x7dede0] ;  /* 0x821220040a5c7981 */ /* 0x000f62000c1e9b00 */
[----:B------:R-:W-:Y:S02]  /*21d0*/  DADD R100, R100, R154 ;  /* 0x0000000064647229 */ /* 0x000fe4000000009a */
[----:B------:R-:W-:Y:S01]  /*21e0*/  DADD R136, R150, R136 ;  /* 0x0000000096887229 */ /* 0x000fe20000000088 */
[----:B------:R-:W5:Y:S05]  /*21f0*/  LDG.E.64.CONSTANT R52, desc[UR4][R52.64+0x61c210] ;  /* 0x61c2100434347981 */ /* 0x000f6a000c1e9b00 */
[----:B------:R-:W-:Y:S02]  /*2200*/  DADD R100, R100, R152 ;  /* 0x0000000064647229 */ /* 0x000fe40000000098 */
[----:B------:R-:W-:-:S06]  /*2210*/  DADD R128, R56, R128 ;  /* 0x0000000038807229 */ /* 0x000fcc0000000080 */
[----:B------:R-:W-:Y:S01]  /*2220*/  DADD R100, R148, R100 ;  /* 0x0000000094647229 */ /* 0x000fe20000000064 */
[----:B------:R-:W5:Y:S01]  /*2230*/  LDG.E.64.CONSTANT R148, desc[UR4][R10.64+-0x7dedd0] ;  /* 0x821230040a947981 */ /* 0x000f62000c1e9b00 */
[----:B------:R-:W-:Y:S02]  /*2240*/  DADD R128, R150, R128 ;  /* 0x0000000096807229 */ /* 0x000fe40000000080 */
[----:B------:R-:W-:Y:S02]  /*2250*/  DADD R126, R126, R150 ;  /* 0x000000007e7e7229 */ /* 0x000fe40000000096 */
[----:B------:R-:W-:Y:S01]  /*2260*/  DADD R66, R150, R66 ;  /* 0x0000000096427229 */ /* 0x000fe20000000042 */
[----:B------:R-:W5:Y:S01]  /*2270*/  LDG.E.64.CONSTANT R150, desc[UR4][R12.64+-0x7dedd0] ;  /* 0x821230040c967981 */ /* 0x000f62000c1e9b00 */
[----:B------:R-:W-:-:S08]  /*2280*/  DADD R82, R74, R82 ;  /* 0x000000004a527229 */ /* 0x000fd00000000052 */
[----:B------:R-:W-:-:S08]  /*2290*/  DADD R82, R70, R82 ;  /* 0x0000000046527229 */ /* 0x000fd00000000052 */
[----:B------:R-:W-:Y:S02]  /*22a0*/  DADD R82, R86, R82 ;  /* 0x0000000056527229 */ /* 0x000fe40000000052 */
[----:B------:R-:W-:Y:S02]  /*22b0*/  DADD R130, R124, R130 ;  /* 0x000000007c827229 */ /* 0x000fe40000000082 */
[----:B------:R-:W-:Y:S02]  /*22c0*/  DADD R114, R114, R124 ;  /* 0x0000000072727229 */ /* 0x000fe4000000007c */
[----:B--2---:R-:W-:Y:S02]  /*22d0*/  DADD R100, R40, R100 ;  /* 0x0000000028647229 */ /* 0x004fe40000000064 */
[----:B------:R-:W-:Y:S02]  /*22e0*/  DADD R158, R158, R40 ;  /* 0x000000009e9e7229 */ /* 0x000fe40000000028 */
[----:B------:R-:W-:-:S02]  /*22f0*/  DADD R40, R60, R82 ;  /* 0x000000003c287229 */ /* 0x000fc40000000052 */
[----:B------:R-:W-:-:S06]  /*2300*/  DADD R82, R54, R130 ;  /* 0x0000000036527229 */ /* 0x000fcc0000000082 */
[----:B------:R-:W-:Y:S02]  /*2310*/  DADD R40, R56, R40 ;  /* 0x0000000038287229 */ /* 0x000fe40000000028 */
[----:B------:R-:W-:-:S06]  /*2320*/  DADD R82, R50, R82 ;  /* 0x0000000032527229 */ /* 0x000fcc0000000052 */
[C---:B---3--:R-:W-:Y:S02]  /*2330*/  DADD R40, R46.reuse, R40 ;  /* 0x000000002e287229 */ /* 0x048fe40000000028 */
[----:B------:R-:W-:Y:S02]  /*2340*/  DADD R136, R46, R136 ;  /* 0x000000002e887229 */ /* 0x000fe40000000088 */
[----:B------:R-:W-:Y:S02]  /*2350*/  DADD R46, R82, R46 ;  /* 0x00000000522e7229 */ /* 0x000fe4000000002e */
[----:B----4-:R-:W-:Y:S01]  /*2360*/  DADD R112, R114, R112 ;  /* 0x0000000072707229 */ /* 0x010fe20000000070 */
[----:B------:R-:W2:Y:S01]  /*2370*/  LDG.E.64.CONSTANT R114, desc[UR4][R10.64+-0x7dfdf0] ;  /* 0x820210040a727981 */ /* 0x000ea2000c1e9b00 */
[----:B-----5:R-:W-:Y:S02]  /*2380*/  DADD R40, R110, R40 ;  /* 0x000000006e287229 */ /* 0x020fe40000000028 */
[----:B------:R-:W-:Y:S01]  /*2390*/  DADD R28, R84, R28 ;  /* 0x00000000541c7229 */ /* 0x000fe2000000001c */
[----:B------:R-:W3:Y:S01]  /*23a0*/  LDG.E.64.CONSTANT R84, desc[UR4][R12.64+-0x7e0e10] ;  /* 0x81f1f0040c547981 */ /* 0x000ee2000c1e9b00 */
[----:B------:R-:W-:-:S02]  /*23b0*/  DADD R82, R94, R96 ;  /* 0x000000005e527229 */ /* 0x000fc40000000060 */
[----:B------:R-:W-:Y:S02]  /*23c0*/  DADD R88, R88, R94 ;  /* 0x0000000058587229 */ /* 0x000fe4000000005e */
[----:B------:R-:W-:Y:S01]  /*23d0*/  DADD R96, R154, R66 ;  /* 0x000000009a607229 */ /* 0x000fe20000000042 */
[----:B------:R-:W4:Y:S01]  /*23e0*/  LDG.E.64.CONSTANT R66, desc[UR4][R102.64+-0x7dede0] ;  /* 0x8212200466427981 */ /* 0x000f22000c1e9b00 */
[----:B------:R-:W-:Y:S02]  /*23f0*/  DADD R120, R28, R120 ;  /* 0x000000001c787229 */ /* 0x000fe40000000078 */
[----:B------:R-:W-:Y:S02]  /*2400*/  DADD R28, R110, R136 ;  /* 0x000000006e1c7229 */ /* 0x000fe40000000088 */
[----:B------:R-:W-:Y:S02]  /*2410*/  DADD R112, R112, R8 ;  /* 0x0000000070707229 */ /* 0x000fe40000000008 */
[----:B------:R-:W-:-:S02]  /*2420*/  DADD R40, R8, R40 ;  /* 0x0000000008287229 */ /* 0x000fc40000000028 */
[----:B------:R-:W-:Y:S02]  /*2430*/  DADD R100, R8, R100 ;  /* 0x0000000008647229 */ /* 0x000fe40000000064 */
[----:B------:R-:W-:Y:S02]  /*2440*/  DADD R110, R46, R110 ;  /* 0x000000002e6e7229 */ /* 0x000fe4000000006e */
[----:B------:R-:W-:Y:S01]  /*2450*/  DADD R130, R134, R88 ;  /* 0x0000000086827229 */ /* 0x000fe20000000058 */
[----:B------:R-:W5:Y:S04]  /*2460*/  LDG.E.64.CONSTANT R46, desc[UR4][R116.64+-0x7dddb0] ;  /* 0x82225004742e7981 */ /* 0x000f68000c1e9b00 */
[----:B------:R-:W2:Y:S01]  /*2470*/  LDG.E.64.CONSTANT R88, desc[UR4][R116.64+-0x7dedd0] ;  /* 0x8212300474587981 */ /* 0x000ea2000c1e9b00 */
[----:B------:R-:W-:-:S02]  /*2480*/  DADD R96, R152, R96 ;  /* 0x0000000098607229 */ /* 0x000fc40000000060 */
[----:B------:R-:W-:Y:S02]  /*2490*/  DADD R8, R112, R122 ;  /* 0x0000000070087229 */ /* 0x000fe4000000007a */
[C---:B------:R-:W-:Y:S01]  /*24a0*/  DADD R40, R122.reuse, R40 ;  /* 0x000000007a287229 */ /* 0x040fe20000000028 */
[----:B------:R-:W2:Y:S01]  /*24b0*/  LDG.E.64.CONSTANT R112, desc[UR4][R10.64+-0x7dddb0] ;  /* 0x822250040a707981 */ /* 0x000ea2000c1e9b00 */
[----:B------:R-:W-:Y:S02]  /*24c0*/  DADD R122, R122, R100 ;  /* 0x000000007a7a7229 */ /* 0x000fe40000000064 */
[----:B------:R-:W-:Y:S01]  /*24d0*/  DADD R100, R138, R90 ;  /* 0x000000008a647229 */ /* 0x000fe2000000005a */
[----:B------:R-:W2:Y:S01]  /*24e0*/  LDG.E.64.CONSTANT R90, desc[UR4][R10.64+-0x7dddc0] ;  /* 0x822240040a5a7981 */ /* 0x000ea2000c1e9b00 */
[----:B------:R-:W-:-:S03]  /*24f0*/  DADD R138, R96, R138 ;  /* 0x00000000608a7229 */ /* 0x000fc6000000008a */
[----:B------:R-:W2:Y:S05]  /*2500*/  LDG.E.64.CONSTANT R96, desc[UR4][R10.64+-0x7dfe00] ;  /* 0x820200040a607981 */ /* 0x000eaa000c1e9b00 */
[----:B------:R-:W-:Y:S02]  /*2510*/  DADD R138, R138, R144 ;  /* 0x000000008a8a7229 */ /* 0x000fe40000000090 */
[----:B------:R-:W-:Y:S02]  /*2520*/  DADD R82, R134, R82 ;  /* 0x0000000086527229 */ /* 0x000fe40000000052 */
[----:B------:R-:W-:Y:S02]  /*2530*/  DADD R140, R140, R134 ;  /* 0x000000008c8c7229 */ /* 0x000fe40000000086 */
[----:B------:R-:W-:-:S02]  /*2540*/  DADD R134, R92, R120 ;  /* 0x000000005c867229 */ /* 0x000fc40000000078 */
[C---:B------:R-:W-:Y:S02]  /*2550*/  DADD R130, R92.reuse, R130 ;  /* 0x000000005c827229 */ /* 0x040fe40000000082 */
[----:B------:R-:W-:Y:S02]  /*2560*/  DADD R120, R92, R138 ;  /* 0x000000005c787229 */ /* 0x000fe4000000008a */
[----:B------:R-:W-:Y:S01]  /*2570*/  DADD R158, R158, R92 ;  /* 0x000000009e9e7229 */ /* 0x000fe2000000005c */
[----:B------:R-:W2:Y:S04]  /*2580*/  LDG.E.64.CONSTANT R138, desc[UR4][R116.64+-0x7dcd90] ;  /* 0x82327004748a7981 */ /* 0x000ea8000c1e9b00 */
[----:B------:R-:W2:Y:S01]  /*2590*/  LDG.E.64.CONSTANT R92, desc[UR4][R12.64+-0x7dddb0] ;  /* 0x822250040c5c7981 */ /* 0x000ea2000c1e9b00 */
[----:B------:R-:W-:-:S02]  /*25a0*/  DADD R136, R148, R134 ;  /* 0x0000000094887229 */ /* 0x000fc40000000086 */
[----:B------:R-:W-:Y:S02]  /*25b0*/  DADD R134, R150, R122 ;  /* 0x0000000096867229 */ /* 0x000fe4000000007a */
[----:B------:R-:W-:Y:S01]  /*25c0*/  DADD R100, R144, R100 ;  /* 0x0000000090647229 */ /* 0x000fe20000000064 */
[----:B------:R-:W2:Y:S03]  /*25d0*/  LDG.E.64.CONSTANT R144, desc[UR4][R102.64+-0x7dcda0] ;  /* 0x8232600466907981 */ /* 0x000ea6000c1e9b00 */
[C---:B------:R-:W-:Y:S02]  /*25e0*/  DADD R122, R156.reuse, R136 ;  /* 0x000000009c7a7229 */ /* 0x040fe40000000088 */
[----:B------:R-:W2:Y:S01]  /*25f0*/  LDG.E.64.CONSTANT R136, desc[UR4][R10.64+-0x7dcda0] ;  /* 0x823260040a887981 */ /* 0x000ea2000c1e9b00 */
[----:B------:R-:W-:Y:S02]  /*2600*/  DADD R82, R156, R82 ;  /* 0x000000009c527229 */ /* 0x000fe40000000052 */
[----:B------:R-:W-:-:S02]  /*2610*/  DADD R132, R132, R156 ;  /* 0x0000000084847229 */ /* 0x000fc4000000009c */
[----:B------:R-:W-:Y:S01]  /*2620*/  DADD R156, R156, R134 ;  /* 0x000000009c9c7229 */ /* 0x000fe20000000086 */
[----:B------:R-:W2:Y:S01]  /*2630*/  LDG.E.64.CONSTANT R134, desc[UR4][R10.64+-0x7dcd90] ;  /* 0x823270040a867981 */ /* 0x000ea2000c1e9b00 */
[----:B------:R-:W-:Y:S02]  /*2640*/  DADD R18, R18, R58 ;  /* 0x0000000012127229 */ /* 0x000fe4000000003a */
[----:B------:R-:W-:Y:S01]  /*2650*/  DADD R24, R62, R24 ;  /* 0x000000003e187229 */ /* 0x000fe20000000018 */
[----:B------:R-:W2:Y:S01]  /*2660*/  LDG.E.64.CONSTANT R58, desc[UR4][R42.64+0x61c210] ;  /* 0x61c210042a3a7981 */ /* 0x000ea2000c1e9b00 */
[----:B------:R-:W-:-:S03]  /*2670*/  DADD R104, R104, R34 ;  /* 0x0000000068687229 */ /* 0x000fc60000000022 */
[----:B------:R-:W2:Y:S01]  /*2680*/  LDG.E.64.CONSTANT R62, desc[UR4][R16.64+0x414190] ;  /* 0x41419004103e7981 */ /* 0x000ea2000c1e9b00 */
[----:B------:R-:W-:Y:S02]  /*2690*/  DADD R18, R30, R18 ;  /* 0x000000001e127229 */ /* 0x000fe40000000012 */
[----:B------:R-:W-:Y:S01]  /*26a0*/  DADD R48, R48, R24 ;  /* 0x0000000030307229 */ /* 0x000fe20000000018 */
[----:B------:R-:W2:Y:S04]  /*26b0*/  LDG.E.64.CONSTANT R30, desc[UR4][R78.64+0x50b0] ;  /* 0x0050b0044e1e7981 */ /* 0x000ea8000c1e9b00 */
[----:B------:R-:W2:Y:S01]  /*26c0*/  LDG.E.64.CONSTANT R24, desc[UR4][R78.64+0x50a8] ;  /* 0x0050a8044e187981 */ /* 0x000ea2000c1e9b00 */
[----:B------:R-:W-:-:S03]  /*26d0*/  DADD R64, R64, R18 ;  /* 0x0000000040407229 */ /* 0x000fc60000000012 */
[----:B------:R0:W2:Y:S01]  /*26e0*/  LDG.E.64.CONSTANT R18, desc[UR4][R78.64+0x50a0] ;  /* 0x0050a0044e127981 */ /* 0x0000a2000c1e9b00 */
[----:B------:R-:W-:Y:S02]  /*26f0*/  DADD R104, R104, R52 ;  /* 0x0000000068687229 */ /* 0x000fe40000000034 */
[C---:B------:R-:W-:Y:S01]  /*2700*/  DADD R130, R148.reuse, R130 ;  /* 0x0000000094827229 */ /* 0x040fe20000000082 */
[----:B------:R-:W2:Y:S01]  /*2710*/  LDG.E.64.CONSTANT R42, desc[UR4][R42.64+0x61d230] ;  /* 0x61d230042a2a7981 */ /* 0x000ea2000c1e9b00 */
[----:B------:R-:W-:Y:S02]  /*2720*/  DADD R120, R148, R120 ;  /* 0x0000000094787229 */ /* 0x000fe40000000078 */
[----:B------:R-:W-:Y:S02]  /*2730*/  DADD R158, R158, R148 ;  /* 0x000000009e9e7229 */ /* 0x000fe40000000094 */
[----:B----4-:R-:W-:Y:S02]  /*2740*/  DADD R140, R140, R66 ;  /* 0x000000008c8c7229 */ /* 0x010fe40000000042 */
[----:B---3--:R-:W-:-:S02]  /*2750*/  DADD R126, R126, R84 ;  /* 0x000000007e7e7229 */ /* 0x008fc40000000054 */
[----:B-----5:R-:W-:Y:S02]  /*2760*/  DADD R82, R46, R82 ;  /* 0x000000002e527229 */ /* 0x020fe40000000052 */
[----:B------:R-:W-:Y:S02]  /*2770*/  DADD R132, R132, R46 ;  /* 0x0000000084847229 */ /* 0x000fe4000000002e */
[C---:B------:R-:W-:Y:S02]  /*2780*/  DADD R122, R46.reuse, R122 ;  /* 0x000000002e7a7229 */ /* 0x040fe4000000007a */
[----:B------:R-:W-:Y:S02]  /*2790*/  DADD R156, R46, R156 ;  /* 0x000000002e9c7229 */ /* 0x000fe4000000009c */
[----:B--2---:R-:W-:Y:S01]  /*27a0*/  DADD R140, R140, R88 ;  /* 0x000000008c8c7229 */ /* 0x004fe20000000058 */
[----:B------:R-:W2:Y:S07]  /*27b0*/  LDG.E.64.CONSTANT R46, desc[UR4][R16.64+0x414180] ;  /* 0x41418004102e7981 */ /* 0x000eae000c1e9b00 */
[----:B------:R-:W-:-:S02]  /*27c0*/  DADD R140, R140, R90 ;  /* 0x000000008c8c7229 */ /* 0x000fc4000000005a */
[----:B------:R-:W-:-:S06]  /*27d0*/  DADD R104, R96, R104 ;  /* 0x0000000060687229 */ /* 0x000fcc0000000068 */
[----:B------:R-:W-:Y:S02]  /*27e0*/  DADD R140, R140, R112 ;  /* 0x000000008c8c7229 */ /* 0x000fe40000000070 */
[----:B0-----:R-:W-:Y:S02]  /*27f0*/  DADD R78, R126, R96 ;  /* 0x000000007e4e7229 */ /* 0x001fe40000000060 */
[----:B------:R-:W-:Y:S01]  /*2800*/  DADD R110, R96, R110 ;  /* 0x00000000606e7229 */ /* 0x000fe2000000006e */
[----:B------:R-:W3:Y:S01]  /*2810*/  LDG.E.64.CONSTANT R126, desc[UR4][R116.64+-0x7dbd70] ;  /* 0x82429004747e7981 */ /* 0x000ee2000c1e9b00 */
[----:B------:R-:W-:Y:S02]  /*2820*/  DADD R104, R114, R104 ;  /* 0x0000000072687229 */ /* 0x000fe40000000068 */
[----:B------:R-:W-:Y:S01]  /*2830*/  DADD R128, R84, R128 ;  /* 0x0000000054807229 */ /* 0x000fe20000000080 */
[----:B------:R-:W4:Y:S01]  /*2840*/  LDG.E.64.CONSTANT R96, desc[UR4][R16.64+0x4151a0] ;  /* 0x4151a00410607981 */ /* 0x000f22000c1e9b00 */
[----:B------:R-:W-:-:S02]  /*2850*/  DMUL R140, R140, UR10 ;  /* 0x0000000a8c8c7c28 */ /* 0x000fc40008000000 */
[----:B------:R-:W-:Y:S02]  /*2860*/  DADD R78, R78, R114 ;  /* 0x000000004e4e7229 */ /* 0x000fe40000000072 */
[----:B------:R-:W-:Y:S02]  /*2870*/  DADD R114, R114, R110 ;  /* 0x0000000072727229 */ /* 0x000fe4000000006e */
[C---:B------:R-:W-:Y:S02]  /*2880*/  DADD R110, R66.reuse, R104 ;  /* 0x00000000426e7229 */ /* 0x040fe40000000068 */
[C---:B------:R-:W-:Y:S02]  /*2890*/  DADD R128, R66.reuse, R128 ;  /* 0x0000000042807229 */ /* 0x040fe40000000080 */
[----:B------:R-:W-:Y:S02]  /*28a0*/  DADD R84, R66, R100 ;  /* 0x0000000042547229 */ /* 0x000fe40000000064 */
[----:B------:R-:W-:Y:S01]  /*28b0*/  DADD R104, R8, R92 ;  /* 0x0000000008687229 */ /* 0x000fe2000000005c */
[----:B------:R-:W5:Y:S01]  /*28c0*/  LDG.E.64.CONSTANT R66, desc[UR4][R12.64+-0x7dcd90] ;  /* 0x823270040c427981 */ /* 0x000f62000c1e9b00 */
[----:B------:R-:W-:-:S02]  /*28d0*/  DFMA R132, R132, 0.75, R140 ;  /* 0x3fe800008484782b */ /* 0x000fc4000000008c */
[C---:B------:R-:W-:Y:S01]  /*28e0*/  DADD R8, R88.reuse, R128 ;  /* 0x0000000058087229 */ /* 0x040fe20000000080 */
[----:B------:R-:W3:Y:S01]  /*28f0*/  LDG.E.64.CONSTANT R100, desc[UR4][R102.64+-0x7dbd80] ;  /* 0x8242800466647981 */ /* 0x000ee2000c1e9b00 */
[C---:B------:R-:W-:Y:S02]  /*2900*/  DADD R84, R88.reuse, R84 ;  /* 0x0000000058547229 */ /* 0x040fe40000000054 */
[----:B------:R-:W-:Y:S01]  /*2910*/  DADD R110, R88, R110 ;  /* 0x00000000586e7229 */ /* 0x000fe2000000006e */
[----:B------:R-:W3:Y:S01]  /*2920*/  LDG.E.64.CONSTANT R140, desc[UR4][R10.64+-0x7dbd80] ;  /* 0x824280040a8c7981 */ /* 0x000ee2000c1e9b00 */
[----:B------:R-:W-:-:S03]  /*2930*/  DFMA R88, R104, UR12, R132 ;  /* 0x0000000c68587c2b */ /* 0x000fc60008000084 */
[----:B------:R-:W5:Y:S01]  /*2940*/  LDG.E.64.CONSTANT R104, desc[UR4][R16.64+0x4151b0] ;  /* 0x4151b00410687981 */ /* 0x000f62000c1e9b00 */
[----:B------:R-:W-:Y:S02]  /*2950*/  DADD R156, R156, R136 ;  /* 0x000000009c9c7229 */ /* 0x000fe40000000088 */
[----:B------:R-:W-:Y:S01]  /*2960*/  DADD R146, R146, R144 ;  /* 0x0000000092927229 */ /* 0x000fe20000000090 */
[----:B------:R-:W3:Y:S04]  /*2970*/  LDG.E.64.CONSTANT R128, desc[UR4][R102.64+-0x7dad60] ;  /* 0x8252a00466807981 */ /* 0x000ee8000c1e9b00 */
[----:B------:R-:W3:Y:S01]  /*2980*/  LDG.E.64.CONSTANT R132, desc[UR4][R10.64+-0x7dbd70] ;  /* 0x824290040a847981 */ /* 0x000ee2000c1e9b00 */
[----:B------:R-:W-:Y:S02]  /*2990*/  DADD R156, R156, R134 ;  /* 0x000000009c9c7229 */ /* 0x000fe40000000086 */
[----:B------:R-:W-:-:S02]  /*29a0*/  DADD R148, R146, R138 ;  /* 0x0000000092947229 */ /* 0x000fc4000000008a */
[----:B------:R-:W3:Y:S04]  /*29b0*/  LDG.E.64.CONSTANT R146, desc[UR4][R10.64+-0x7dad60] ;  /* 0x8252a0040a927981 */ /* 0x000ee8000c1e9b00 */
[----:B------:R-:W-:Y:S01]  /*29c0*/  DMUL R160, R156, UR10 ;  /* 0x0000000a9ca07c28 */ /* 0x000fe20008000000 */
[----:B------:R-:W3:Y:S04]  /*29d0*/  LDG.E.64.CONSTANT R102, desc[UR4][R12.64+-0x7dad50] ;  /* 0x8252b0040c667981 */ /* 0x000ee8000c1e9b00 */
[----:B------:R-:W3:Y:S03]  /*29e0*/  LDG.E.64.CONSTANT R156, desc[UR4][R10.64+-0x7dad50] ;  /* 0x8252b0040a9c7981 */ /* 0x000ee6000c1e9b00 */
[----:B------:R-:W-:-:S02]  /*29f0*/  DFMA R148, R148, 0.75, R160 ;  /* 0x3fe800009494782b */ /* 0x000fc400000000a0 */
[----:B------:R-:W3:Y:S04]  /*2a00*/  LDG.E.64.CONSTANT R160, desc[UR4][R116.64+-0x7dad50] ;  /* 0x8252b00474a07981 */ /* 0x000ee8000c1e9b00 */
[----:B------:R-:W3:Y:S01]  /*2a10*/  LDG.E.64.CONSTANT R12, desc[UR4][R12.64+-0x7dbd70] ;  /* 0x824290040c0c7981 */ /* 0x000ee2000c1e9b00 */
[----:B------:R-:W-:-:S08]  /*2a20*/  DADD R48, R26, R48 ;  /* 0x000000001a307229 */ /* 0x000fd00000000030 */
[----:B------:R-:W-:-:S08]  /*2a30*/  DADD R48, R14, R48 ;  /* 0x000000000e307229 */ /* 0x000fd00000000030 */
[----:B------:R-:W-:-:S08]  /*2a40*/  DADD R48, R22, R48 ;  /* 0x0000000016307229 */ /* 0x000fd00000000030 */
[----:B------:R-:W-:-:S08]  /*2a50*/  DADD R48, R36, R48 ;  /* 0x0000000024307229 */ /* 0x000fd00000000030 */
[----:B------:R-:W-:Y:S02]  /*2a60*/  DADD R48, R6, R48 ;  /* 0x0000000006307229 */ /* 0x000fe40000000030 */
[----:B------:R-:W-:-:S06]  /*2a70*/  DADD R64, R4, R64 ;  /* 0x0000000004407229 */ /* 0x000fcc0000000040 */
[----:B------:R-:W-:Y:S02]  /*2a80*/  DADD R48, R20, R48 ;  /* 0x0000000014307229 */ /* 0x000fe40000000030 */
[----:B------:R-:W-:Y:S02]  /*2a90*/  DADD R64, R2, R64 ;  /* 0x0000000002407229 */ /* 0x000fe40000000040 */
[----:B------:R-:W-:Y:S01]  /*2aa0*/  DADD R110, R92, R110 ;  /* 0x000000005c6e7229 */ /* 0x000fe2000000006e */
[----:B------:R-:W0:Y:S03]  /*2ab0*/  LDC.64 R2, c[0x0][0x388] ;  /* 0x0000e200ff027b82 */ /* 0x000e260000000a00 */
[----:B------:R-:W-:Y:S02]  /*2ac0*/  DADD R48, R32, R48 ;  /* 0x0000000020307229 */ /* 0x000fe40000000030 */
[----:B------:R-:W-:-:S06]  /*2ad0*/  DADD R64, R38, R64 ;  /* 0x0000000026407229 */ /* 0x000fcc0000000040 */
        /* <DEDUP_REMOVED lines=9> */
[----:B------:R-:W-:-:S08]  /*2b70*/  DADD R24, R68, R24 ;  /* 0x0000000044187229 */ /* 0x000fd00000000018 */
[----:B------:R-:W-:-:S08]  /*2b80*/  DADD R24, R86, R24 ;  /* 0x0000000056187229 */ /* 0x000fd00000000018 */
[----:B------:R-:W-:-:S08]  /*2b90*/  DADD R24, R108, R24 ;  /* 0x000000006c187229 */ /* 0x000fd00000000018 */
[----:B------:R-:W-:Y:S02]  /*2ba0*/  DADD R24, R118, R24 ;  /* 0x0000000076187229 */ /* 0x000fe40000000018 */
[----:B------:R-:W-:Y:S02]  /*2bb0*/  DADD R110, R144, R110 ;  /* 0x00000000906e7229 */ /* 0x000fe4000000006e */
[----:B------:R-:W-:-:S06]  /*2bc0*/  DADD R28, R58, R28 ;  /* 0x000000003a1c7229 */ /* 0x000fcc000000001c */
[----:B------:R-:W-:Y:S02]  /*2bd0*/  DADD R110, R138, R110 ;  /* 0x000000008a6e7229 */ /* 0x000fe4000000006e */
[----:B------:R-:W-:-:S08]  /*2be0*/  DADD R28, R150, R28 ;  /* 0x00000000961c7229 */ /* 0x000fd0000000001c */
[----:B------:R-:W-:Y:S02]  /*2bf0*/  DADD R28, R144, R28 ;  /* 0x00000000901c7229 */ /* 0x000fe4000000001c */
[----:B--2---:R-:W-:-:S08]  /*2c00*/  DADD R18, R46, R18 ;  /* 0x000000002e127229 */ /* 0x004fd00000000012 */
[----:B------:R-:W-:-:S08]  /*2c10*/  DADD R18, R62, R18 ;  /* 0x000000003e127229 */ /* 0x000fd00000000012 */
[----:B------:R-:W-:-:S08]  /*2c20*/  DADD R18, R60, R18 ;  /* 0x000000003c127229 */ /* 0x000fd00000000012 */
[----:B------:R-:W-:Y:S02]  /*2c30*/  DADD R18, R56, R18 ;  /* 0x0000000038127229 */ /* 0x000fe40000000012 */
[----:B------:R-:W-:Y:S02]  /*2c40*/  DADD R98, R98, R46 ;  /* 0x0000000062627229 */ /* 0x000fe4000000002e */
[----:B----4-:R-:W-:-:S04]  /*2c50*/  DADD R24, R24, R96 ;  /* 0x0000000018187229 */ /* 0x010fc80000000060 */
[----:B------:R-:W-:Y:S02]  /*2c60*/  DADD R18, R54, R18 ;  /* 0x0000000036127229 */ /* 0x000fe40000000012 */
[----:B------:R-:W-:-:S06]  /*2c70*/  DADD R98, R98, R62 ;  /* 0x0000000062627229 */ /* 0x000fcc000000003e */
[----:B------:R-:W-:Y:S02]  /*2c80*/  DADD R18, R50, R18 ;  /* 0x0000000032127229 */ /* 0x000fe40000000012 */
[----:B------:R-:W-:Y:S02]  /*2c90*/  DADD R98, R106, R98 ;  /* 0x000000006a627229 */ /* 0x000fe40000000062 */
[----:B-----5:R-:W-:Y:S02]  /*2ca0*/  DADD R24, R24, R104 ;  /* 0x0000000018187229 */ /* 0x020fe40000000068 */
[----:B------:R-:W-:Y:S02]  /*2cb0*/  DADD R122, R66, R122 ;  /* 0x00000000427a7229 */ /* 0x000fe4000000007a */
[----:B------:R-:W-:-:S04]  /*2cc0*/  DADD R18, R94, R18 ;  /* 0x000000005e127229 */ /* 0x000fc80000000012 */
[----:B------:R-:W-:Y:S02]  /*2cd0*/  DADD R24, R124, R24 ;  /* 0x000000007c187229 */ /* 0x000fe40000000018 */
[----:B------:R-:W-:Y:S02]  /*2ce0*/  DADD R98, R54, R98 ;  /* 0x0000000036627229 */ /* 0x000fe40000000062 */
[----:B---3--:R-:W-:Y:S02]  /*2cf0*/  DADD R122, R100, R122 ;  /* 0x00000000647a7229 */ /* 0x008fe4000000007a */
        /* <DEDUP_REMOVED lines=21> */
[----:B------:R-:W-:Y:S02]  /*2e50*/  DMUL R110, R110, UR10 ;  /* 0x0000000a6e6e7c28 */ /* 0x000fe40008000000 */
[----:B------:R-:W-:Y:S02]  /*2e60*/  DMUL R122, R122, UR10 ;  /* 0x0000000a7a7a7c28 */ /* 0x000fe40008000000 */
[----:B------:R-:W-:Y:S02]  /*2e70*/  DADD R98, R90, R98 ;  /* 0x000000005a627229 */ /* 0x000fe40000000062 */
[----:B------:R-:W-:Y:S02]  /*2e80*/  DADD R24, R136, R24 ;  /* 0x0000000088187229 */ /* 0x000fe40000000018 */
[----:B------:R-:W-:Y:S02]  /*2e90*/  DADD R18, R90, R18 ;  /* 0x000000005a127229 */ /* 0x000fe40000000012 */
[----:B------:R-:W-:-:S02]  /*2ea0*/  DFMA R40, R40, 0.75, R110 ;  /* 0x3fe800002828782b */ /* 0x000fc4000000006e */
[----:B------:R-:W-:Y:S02]  /*2eb0*/  DFMA R84, R84, 0.75, R122 ;  /* 0x3fe800005454782b */ /* 0x000fe4000000007a */
        /* <DEDUP_REMOVED lines=10> */
[----:B------:R-:W-:-:S02]  /*2f60*/  DFMA R8, R8, UR12, R148 ;  /* 0x0000000c08087c2b */ /* 0x000fc40008000094 */
[----:B------:R-:W-:Y:S02]  /*2f70*/  DADD R98, R66, R98 ;  /* 0x0000000042627229 */ /* 0x000fe40000000062 */
[----:B------:R-:W-:Y:S02]  /*2f80*/  DFMA R40, R82, UR12, R40 ;  /* 0x0000000c52287c2b */ /* 0x000fe40008000028 */
[----:B------:R-:W-:Y:S02]  /*2f90*/  DFMA R84, R102, UR12, R84 ;  /* 0x0000000c66547c2b */ /* 0x000fe40008000054 */
[----:B------:R-:W-:Y:S02]  /*2fa0*/  DADD R24, R12, R24 ;  /* 0x000000000c187229 */ /* 0x000fe40000000018 */
[----:B------:R-:W-:Y:S01]  /*2fb0*/  DADD R18, R140, R18 ;  /* 0x000000008c127229 */ /* 0x000fe20000000012 */
[----:B------:R-:W-:Y:S01]  /*2fc0*/  UMOV UR10, 0x70a3d70a ;  /* 0x70a3d70a000a7882 */ /* 0x000fe20000000000 */
[----:B------:R-:W-:Y:S01]  /*2fd0*/  UMOV UR11, 0x40010a3d ;  /* 0x40010a3d000b7882 */ /* 0x000fe20000000000 */
[----:B0-----:R-:W-:Y:S01]  /*2fe0*/  IMAD.WIDE.U32 R2, R143, 0x208080, R2 ;  /* 0x002080808f027825 */ /* 0x001fe200078e0002 */
[----:B------:R-:W-:-:S02]  /*2ff0*/  DADD R114, R112, R114 ;  /* 0x0000000070727229 */ /* 0x000fc40000000072 */
[----:B------:R-:W-:Y:S02]  /*3000*/  DFMA R78, R78, UR10, R88 ;  /* 0x0000000a4e4e7c2b */ /* 0x000fe40008000058 */
[----:B------:R-:W-:Y:S02]  /*3010*/  DADD R120, R134, R120 ;  /* 0x0000000086787229 */ /* 0x000fe40000000078 */
[----:B------:R-:W-:Y:S02]  /*3020*/  DFMA R8, R130, UR10, R8 ;  /* 0x0000000a82087c2b */ /* 0x000fe40008000008 */
[----:B------:R-:W-:Y:S02]  /*3030*/  DFMA R40, R98, UR10, R40 ;  /* 0x0000000a62287c2b */ /* 0x000fe40008000028 */
[----:B------:R-:W-:Y:S02]  /*3040*/  DFMA R24, R24, UR10, R84 ;  /* 0x0000000a18187c2b */ /* 0x000fe40008000054 */
[----:B------:R-:W-:Y:S01]  /*3050*/  DADD R18, R132, R18 ;  /* 0x0000000084127229 */ /* 0x000fe20000000012 */
[----:B------:R-:W-:Y:S01]  /*3060*/  IMAD.WIDE.U32 R2, R142, 0x8, R2 ;  /* 0x000000088e027825 */ /* 0x000fe200078e0002 */
[----:B------:R-:W-:Y:S01]  /*3070*/  UMOV UR10, 0x9fbe76c9 ;  /* 0x9fbe76c9000a7882 */ /* 0x000fe20000000000 */
[----:B------:R-:W-:-:S02]  /*3080*/  UMOV UR11, 0x3fd52f1a ;  /* 0x3fd52f1a000b7882 */ /* 0x000fc40000000000 */
[----:B------:R-:W-:Y:S02]  /*3090*/  DFMA R78, R158, UR10, R78 ;  /* 0x0000000a9e4e7c2b */ /* 0x000fe4000800004e */
[----:B------:R-:W-:Y:S02]  /*30a0*/  DFMA R8, R114, UR10, R8 ;  /* 0x0000000a72087c2b */ /* 0x000fe40008000008 */
[----:B------:R-:W-:Y:S02]  /*30b0*/  DFMA R40, R120, UR10, R40 ;  /* 0x0000000a78287c2b */ /* 0x000fe40008000028 */
[----:B------:R-:W-:Y:S01]  /*30c0*/  DFMA R18, R18, UR10, R24 ;  /* 0x0000000a12127c2b */ /* 0x000fe20008000018 */
[----:B------:R-:W-:-:S05]  /*30d0*/  IMAD.WIDE.U32 R2, R0, 0x1020, R2 ;  /* 0x0000102000027825 */ /* 0x000fca00078e0002 */
[----:B------:R-:W-:Y:S04]  /*30e0*/  STG.E.64 desc[UR4][R2.64+0x410110], R78 ;  /* 0x4101104e02007986 */ /* 0x000fe8000c101b04 */
[----:B------:R-:W-:Y:S04]  /*30f0*/  STG.E.64 desc[UR4][R2.64+0x411130], R8 ;  /* 0x4111300802007986 */ /* 0x000fe8000c101b04 */
[----:B------:R-:W-:Y:S04]  /*3100*/  STG.E.64 desc[UR4][R2.64+0x412150], R40 ;  /* 0x4121502802007986 */ /* 0x000fe8000c101b04 */
[----:B------:R-:W-:Y:S01]  /*3110*/  STG.E.64 desc[UR4][R2.64+0x413170], R18 ;  /* 0x4131701202007986 */ /* 0x000fe2000c101b04 */
[----:B------:R-:W-:Y:S05]  /*3120*/  EXIT ;  /* 0x000000000000794d */ /* 0x000fea0003800000 */
.L_x_0:
[----:B------:R-:W-:-:S00]  /*3130*/  BRA `(.L_x_0) ;  /* 0xfffffffc00fc7947 */ /* 0x000fc0000383ffff */
[----:B------:R-:W-:-:S00]  /*3140*/  NOP ;  /* 0x0000000000007918 */ /* 0x000fc00000000000 */
        /* <DEDUP_REMOVED lines=11> */
.L_x_1:


//--------------------- .nv.shared.reserved.0     --------------------------
	.section	.nv.shared.reserved.0,"aw",@nobits
	.weak		__nv_reservedSMEM_offset_0_alias
	.size		__nv_reservedSMEM_offset_0_alias, 0, 64
	.other		__nv_reservedSMEM_offset_0_alias,@"STO_CUDA_RESERVED_SHARED STV_DEFAULT"
__nv_reservedSMEM_offset_0_alias:
	.zero		0
	.zero		64


//--------------------- .nv.constant0._Z8j3d125ptPdS_i --------------------------
	.section	.nv.constant0._Z8j3d125ptPdS_i,"a",@progbits
	.sectionflags	@""
	.align	4
.nv.constant0._Z8j3d125ptPdS_i:
	.zero		916


//--------------------- SYMBOLS --------------------------

	.type		.nv.reservedSmem.offset0,@object
	.size		.nv.reservedSmem.offset0,0x4
